	.target	sm_90a

	.elftype	@"ET_EXEC"


//--------------------- .note.nv.tkinfo           --------------------------
	.section	.note.nv.tkinfo,"",@"SHT_NOTE"
	.sectionflags	@"SHF_NOTE_NV_TKINFO"
	.tkinfo
        /*0018*/ 	.word	0x00000002
        /*0030*/ 	.string	""
        /*0030*/ 	.string	"ptxas"
        /*0030*/ 	.string	"Cuda compilation tools, release 13.0, V13.0.88"
        /*0030*/ 	.string	"Build cuda_13.0.r13.0/compiler.36424714_0"
        /*0030*/ 	.string	"-v  -suppress-debug-info  -lineinfo  -arch sm_90a "



//--------------------- .note.nv.cuinfo           --------------------------
	.section	.note.nv.cuinfo,"",@"SHT_NOTE"
	.sectionflags	@"SHF_NOTE_NV_CUINFO"
        /*0018*/ 	.short	0x0002
        /*001a*/ 	.short	0x005a
        /*001c*/ 	.short	0x0082
	.zero		2


//--------------------- .nv.info                  --------------------------
	.section	.nv.info,"",@"SHT_CUDA_INFO"
	.align	4


	//----- nvinfo : EIATTR_REGCOUNT
	.align		4
        /*0000*/ 	.byte	0x04, 0x2f
        /*0002*/ 	.short	(.L_1 - .L_0)
	.align		4
.L_0:
        /*0004*/ 	.word	index@(gluon_wgmma)
        /*0008*/ 	.word	0x0000009a


	//----- nvinfo : EIATTR_FRAME_SIZE
	.align		4
.L_1:
        /*000c*/ 	.byte	0x04, 0x11
        /*000e*/ 	.short	(.L_3 - .L_2)
	.align		4
.L_2:
        /*0010*/ 	.word	index@(gluon_wgmma)
        /*0014*/ 	.word	0x00000000


	//----- nvinfo : EIATTR_MIN_STACK_SIZE
	.align		4
.L_3:
        /*0018*/ 	.byte	0x04, 0x12
        /*001a*/ 	.short	(.L_5 - .L_4)
	.align		4
.L_4:
        /*001c*/ 	.word	index@(gluon_wgmma)
        /*0020*/ 	.word	0x00000000
.L_5:


//--------------------- .nv.compat                --------------------------
	.section	.nv.compat,"",@"SHT_CUDA_COMPAT_INFO"
	.align	4
        /*0000*/ 	.byte	0x02, 0x09, 0x01, 0x00, 0x02, 0x02, 0x04, 0x00, 0x02, 0x05, 0x05, 0x00, 0x03, 0x07, 0x01, 0x01
        /*0010*/ 	.byte	0x02, 0x03, 0x03, 0x00, 0x02, 0x06, 0x01, 0x00, 0x04, 0x0b, 0x08, 0x00, 0x00, 0x00, 0x00, 0x00
        /*0020*/ 	.byte	0x00, 0x00, 0x00, 0x00


//--------------------- .nv.info.gluon_wgmma      --------------------------
	.section	.nv.info.gluon_wgmma,"",@"SHT_CUDA_INFO"
	.sectionflags	@""
	.align	4


	//----- nvinfo : EIATTR_CUDA_API_VERSION
	.align		4
        /*0000*/ 	.byte	0x04, 0x37
        /*0002*/ 	.short	(.L_7 - .L_6)
.L_6:
        /*0004*/ 	.word	0x00000082


	//----- nvinfo : EIATTR_KPARAM_INFO
	.align		4
.L_7:
        /*0008*/ 	.byte	0x04, 0x17
        /*000a*/ 	.short	(.L_9 - .L_8)
.L_8:
        /*000c*/ 	.word	0x00000000
        /*0010*/ 	.short	0x000a
        /*0012*/ 	.short	0x0048
        /*0014*/ 	.byte	0x00, 0xf4, 0x21, 0x00


	//----- nvinfo : EIATTR_KPARAM_INFO
	.align		4
.L_9:
        /*0018*/ 	.byte	0x04, 0x17
        /*001a*/ 	.short	(.L_11 - .L_10)
.L_10:
        /*001c*/ 	.word	0x00000000
        /*0020*/ 	.short	0x0009
        /*0022*/ 	.short	0x0040
        /*0024*/ 	.byte	0x00, 0xf4, 0x21, 0x00


	//----- nvinfo : EIATTR_KPARAM_INFO
	.align		4
.L_11:
        /*0028*/ 	.byte	0x04, 0x17
        /*002a*/ 	.short	(.L_13 - .L_12)
.L_12:
        /*002c*/ 	.word	0x00000000
        /*0030*/ 	.short	0x0008
        /*0032*/ 	.short	0x0038
        /*0034*/ 	.byte	0x00, 0xf0, 0x21, 0x00


	//----- nvinfo : EIATTR_KPARAM_INFO
	.align		4
.L_13:
        /*0038*/ 	.byte	0x04, 0x17
        /*003a*/ 	.short	(.L_15 - .L_14)
.L_14:
        /*003c*/ 	.word	0x00000000
        /*0040*/ 	.short	0x0007
        /*0042*/ 	.short	0x0030
        /*0044*/ 	.byte	0x00, 0xf0, 0x21, 0x00


	//----- nvinfo : EIATTR_KPARAM_INFO
	.align		4
.L_15:
        /*0048*/ 	.byte	0x04, 0x17
        /*004a*/ 	.short	(.L_17 - .L_16)
.L_16:
        /*004c*/ 	.word	0x00000000
        /*0050*/ 	.short	0x0006
        /*0052*/ 	.short	0x0028
        /*0054*/ 	.byte	0x00, 0xf0, 0x21, 0x00


	//----- nvinfo : EIATTR_KPARAM_INFO
	.align		4
.L_17:
        /*0058*/ 	.byte	0x04, 0x17
        /*005a*/ 	.short	(.L_19 - .L_18)
.L_18:
        /*005c*/ 	.word	0x00000000
        /*0060*/ 	.short	0x0005
        /*0062*/ 	.short	0x0020
        /*0064*/ 	.byte	0x00, 0xf0, 0x11, 0x00


	//----- nvinfo : EIATTR_KPARAM_INFO
	.align		4
.L_19:
        /*0068*/ 	.byte	0x04, 0x17
        /*006a*/ 	.short	(.L_21 - .L_20)
.L_20:
        /*006c*/ 	.word	0x00000000
        /*0070*/ 	.short	0x0004
        /*0072*/ 	.short	0x001c
        /*0074*/ 	.byte	0x00, 0xf0, 0x11, 0x00


	//----- nvinfo : EIATTR_KPARAM_INFO
	.align		4
.L_21:
        /*0078*/ 	.byte	0x04, 0x17
        /*007a*/ 	.short	(.L_23 - .L_22)
.L_22:
        /*007c*/ 	.word	0x00000000
        /*0080*/ 	.short	0x0003
        /*0082*/ 	.short	0x0018
        /*0084*/ 	.byte	0x00, 0xf0, 0x11, 0x00


	//----- nvinfo : EIATTR_KPARAM_INFO
	.align		4
.L_23:
        /*0088*/ 	.byte	0x04, 0x17
        /*008a*/ 	.short	(.L_25 - .L_24)
.L_24:
        /*008c*/ 	.word	0x00000000
        /*0090*/ 	.short	0x0002
        /*0092*/ 	.short	0x0010
        /*0094*/ 	.byte	0x00, 0xf4, 0x21, 0x00


	//----- nvinfo : EIATTR_KPARAM_INFO
	.align		4
.L_25:
        /*0098*/ 	.byte	0x04, 0x17
        /*009a*/ 	.short	(.L_27 - .L_26)
.L_26:
        /*009c*/ 	.word	0x00000000
        /*00a0*/ 	.short	0x0001
        /*00a2*/ 	.short	0x0008
        /*00a4*/ 	.byte	0x00, 0xf4, 0x21, 0x00


	//----- nvinfo : EIATTR_KPARAM_INFO
	.align		4
.L_27:
        /*00a8*/ 	.byte	0x04, 0x17
        /*00aa*/ 	.short	(.L_29 - .L_28)
.L_28:
        /*00ac*/ 	.word	0x00000000
        /*00b0*/ 	.short	0x0000
        /*00b2*/ 	.short	0x0000
        /*00b4*/ 	.byte	0x00, 0xf4, 0x21, 0x00


	//----- nvinfo : EIATTR_SPARSE_MMA_MASK
	.align		4
.L_29:
        /*00b8*/ 	.byte	0x03, 0x50
        /*00ba*/ 	.short	0x0000


	//----- nvinfo : EIATTR_MAXREG_COUNT
	.align		4
        /*00bc*/ 	.byte	0x03, 0x1b
        /*00be*/ 	.short	0x00ff


	//----- nvinfo : EIATTR_NUM_BARRIERS
	.align		4
        /*00c0*/ 	.byte	0x02, 0x4c
        /*00c2*/ 	.byte	0x01
	.zero		1


	//----- nvinfo : EIATTR_MERCURY_ISA_VERSION
	.align		4
        /*00c4*/ 	.byte	0x03, 0x5f
        /*00c6*/ 	.short	0x0101


	//----- nvinfo : EIATTR_INT_WARP_WIDE_INSTR_OFFSETS
	.align		4
        /*00c8*/ 	.byte	0x04, 0x31
        /*00ca*/ 	.short	(.L_31 - .L_30)


	//   ....[0]....
.L_30:
        /*00cc*/ 	.word	0x00001660


	//   ....[1]....
        /*00d0*/ 	.word	0x00001680


	//   ....[2]....
        /*00d4*/ 	.word	0x00001690


	//   ....[3]....
        /*00d8*/ 	.word	0x000016a0


	//   ....[4]....
        /*00dc*/ 	.word	0x000017b0


	//   ....[5]....
        /*00e0*/ 	.word	0x00001da0


	//   ....[6]....
        /*00e4*/ 	.word	0x00001db0


	//   ....[7]....
        /*00e8*/ 	.word	0x00001e30


	//   ....[8]....
        /*00ec*/ 	.word	0x00001e40


	//----- nvinfo : EIATTR_COOP_GROUP_MASK_REGIDS
	.align		4
.L_31:
        /*00f0*/ 	.byte	0x04, 0x29
        /*00f2*/ 	.short	(.L_33 - .L_32)


	//   ....[0]....
.L_32:
        /*00f4*/ 	.word	0xffffffff


	//   ....[1]....
        /*00f8*/ 	.word	0xffffffff


	//   ....[2]....
        /*00fc*/ 	.word	0xffffffff


	//----- nvinfo : EIATTR_COOP_GROUP_INSTR_OFFSETS
	.align		4
.L_33:
        /*0100*/ 	.byte	0x04, 0x28
        /*0102*/ 	.short	(.L_35 - .L_34)


	//   ....[0]....
.L_34:
        /*0104*/ 	.word	0x00000150


	//   ....[1]....
        /*0108*/ 	.word	0x00000700


	//   ....[2]....
        /*010c*/ 	.word	0x00000cf0


	//----- nvinfo : EIATTR_MBARRIER_INSTR_OFFSETS
	.align		4
.L_35:
        /*0110*/ 	.byte	0x04, 0x39
        /*0112*/ 	.short	(.L_37 - .L_36)


	//   ....[0]....
.L_36:
        /*0114*/ 	.word	0x00001800
        /*0118*/ 	.word	0x000000ff
        /*011c*/ 	.word	0x00014000
        /*0120*/ 	.short	0x0100
        /*0122*/ 	.byte	0x14
	.zero		1


	//   ....[1]....
        /*0124*/ 	.word	0x00001820
        /*0128*/ 	.word	0x000000ff
        /*012c*/ 	.word	0x00014008
        /*0130*/ 	.short	0x0100
        /*0132*/ 	.byte	0x14
	.zero		1


	//   ....[2]....
        /*0134*/ 	.word	0x00001850
        /*0138*/ 	.word	0x000000ff
        /*013c*/ 	.word	0x00014010
        /*0140*/ 	.short	0x0100
        /*0142*/ 	.byte	0x14
	.zero		1


	//   ....[3]....
        /*0144*/ 	.word	0x00001870
        /*0148*/ 	.word	0x000000ff
        /*014c*/ 	.word	0x00014018
        /*0150*/ 	.short	0x0100
        /*0152*/ 	.byte	0x14
	.zero		1


	//   ....[4]....
        /*0154*/ 	.word	0x00001f10
        /*0158*/ 	.word	0x000000ff
        /*015c*/ 	.word	0x00014000
        /*0160*/ 	.short	0x010a
        /*0162*/ 	.byte	0x20
	.zero		1


	//   ....[5]....
        /*0164*/ 	.word	0x000021a0
        /*0168*/ 	.word	0x000000ff
        /*016c*/ 	.word	0x00014000
        /*0170*/ 	.short	0x0108
        /*0172*/ 	.byte	0x14
	.zero		1


	//   ....[6]....
        /*0174*/ 	.word	0x000022d0
        /*0178*/ 	.word	0x000000ff
        /*017c*/ 	.word	0x00014008
        /*0180*/ 	.short	0x0108
        /*0182*/ 	.byte	0x14
	.zero		1


	//   ....[7]....
        /*0184*/ 	.word	0x000023c0
        /*0188*/ 	.word	0x000000ff
        /*018c*/ 	.word	0x00014010
        /*0190*/ 	.short	0x0108
        /*0192*/ 	.byte	0x14
	.zero		1


	//   ....[8]....
        /*0194*/ 	.word	0x000024b0
        /*0198*/ 	.word	0x000000ff
        /*019c*/ 	.word	0x00014018
        /*01a0*/ 	.short	0x0108
        /*01a2*/ 	.byte	0x14
	.zero		1


	//   ....[9]....
        /*01a4*/ 	.word	0x000027e0
        /*01a8*/ 	.word	0x000000ff
        /*01ac*/ 	.word	0x00014000
        /*01b0*/ 	.short	0x010a
        /*01b2*/ 	.byte	0x20
	.zero		1


	//----- nvinfo : EIATTR_NUM_MBARRIERS
	.align		4
.L_37:
        /*01b4*/ 	.byte	0x03, 0x38
        /*01b6*/ 	.short	0x0004


	//----- nvinfo : EIATTR_EXIT_INSTR_OFFSETS
	.align		4
        /*01b8*/ 	.byte	0x04, 0x1c
        /*01ba*/ 	.short	(.L_39 - .L_38)


	//   ....[0]....
.L_38:
        /*01bc*/ 	.word	0x000027d0


	//----- nvinfo : EIATTR_REQNTID
	.align		4
.L_39:
        /*01c0*/ 	.byte	0x04, 0x10
        /*01c2*/ 	.short	(.L_41 - .L_40)
.L_40:
        /*01c4*/ 	.word	0x00000080
        /*01c8*/ 	.word	0x00000001
        /*01cc*/ 	.word	0x00000001


	//----- nvinfo : EIATTR_CRS_STACK_SIZE
	.align		4
.L_41:
        /*01d0*/ 	.byte	0x04, 0x1e
        /*01d2*/ 	.short	(.L_43 - .L_42)
.L_42:
        /*01d4*/ 	.word	0x00000000


	//----- nvinfo : EIATTR_CBANK_PARAM_SIZE
	.align		4
.L_43:
        /*01d8*/ 	.byte	0x03, 0x19
        /*01da*/ 	.short	0x0050


	//----- nvinfo : EIATTR_PARAM_CBANK
	.align		4
        /*01dc*/ 	.byte	0x04, 0x0a
        /*01de*/ 	.short	(.L_45 - .L_44)
	.align		4
.L_44:
        /*01e0*/ 	.word	index@(.nv.constant0.gluon_wgmma)
        /*01e4*/ 	.short	0x0210
        /*01e6*/ 	.short	0x0050


	//----- nvinfo : EIATTR_SW_WAR
	.align		4
.L_45:
        /*01e8*/ 	.byte	0x04, 0x36
        /*01ea*/ 	.short	(.L_47 - .L_46)
.L_46:
        /*01ec*/ 	.word	0x00000008
.L_47:


//--------------------- .nv.callgraph             --------------------------
	.section	.nv.callgraph,"",@"SHT_CUDA_CALLGRAPH"
	.align	4
	.sectionentsize	8
	.align		4
        /*0000*/ 	.word	0x00000000
	.align		4
        /*0004*/ 	.word	0xffffffff
	.align		4
        /*0008*/ 	.word	0x00000000
	.align		4
        /*000c*/ 	.word	0xfffffffe
	.align		4
        /*0010*/ 	.word	0x00000000
	.align		4
        /*0014*/ 	.word	0xfffffffd
	.align		4
        /*0018*/ 	.word	0x00000000
	.align		4
        /*001c*/ 	.word	0xfffffffc


//--------------------- .text.gluon_wgmma         --------------------------
	.section	.text.gluon_wgmma,"ax",@progbits
	.align	128
        .global         gluon_wgmma
        .type           gluon_wgmma,@function
        .size           gluon_wgmma,(.L_x_52 - gluon_wgmma)
        .other          gluon_wgmma,@"STO_CUDA_ENTRY STV_DEFAULT"
gluon_wgmma:
.text.gluon_wgmma:
[----:B------:R-:W-:Y:S01]  /*0000*/  LDC R1, c[0x0][0x28] ;  /* 0x00000a00ff017b82 */ /* 0x000fe20000000800 */
[----:B------:R-:W1:Y:S07]  /*0010*/  S2R R0, SR_TID.X ;  /* 0x0000000000007919 */ /* 0x000e6e0000002100 */
[----:B------:R-:W2:Y:S01]  /*0020*/  S2UR UR4, SR_CgaCtaId ;  /* 0x00000000000479c3 */ /* 0x000ea20000008800 */
[----:B------:R-:W-:Y:S01]  /*0030*/  UMOV UR20, 0x400 ;  /* 0x0000040000147882 */ /* 0x000fe20000000000 */
[----:B------:R-:W-:Y:S01]  /*0040*/  ULDC UR6, c[0x0][0xc] ;  /* 0x0000030000067ab9 */ /* 0x000fe20000000800 */
[----:B------:R-:W-:Y:S01]  /*0050*/  ULDC.64 UR26, c[0x0][0x250] ;  /* 0x00009400001a7ab9 */ /* 0x000fe20000000a00 */
[----:B------:R-:W-:Y:S04]  /*0060*/  BSSY B0, `(.L_x_0) ;  /* 0x000001f000007945 */ /* 0x000fe80003800000 */
[----:B------:R-:W3:Y:S08]  /*0070*/  LDC R4, c[0x0][0x228] ;  /* 0x00008a00ff047b82 */ /* 0x000ef00000000800 */
[----:B------:R-:W4:Y:S08]  /*0080*/  LDC R13, c[0x0][0x230] ;  /* 0x00008c00ff0d7b82 */ /* 0x000f300000000800 */
[----:B------:R-:W-:Y:S01]  /*0090*/  S2UR UR30, SR_CTAID.Y ;  /* 0x00000000001e79c3 */ /* 0x000fe20000002600 */
[----:B--2---:R-:W-:-:S03]  /*00a0*/  ULEA UR20, UR4, UR20, 0x18 ;  /* 0x0000001404147291 */ /* 0x004fc6000f8ec03f */
[----:B------:R-:W-:Y:S01]  /*00b0*/  ULDC UR4, c[0x0][0x10] ;  /* 0x0000040000047ab9 */ /* 0x000fe20000000800 */
[----:B-1----:R-:W-:-:S03]  /*00c0*/  LOP3.LUT R6, R0, 0x7f, RZ, 0xc0, !PT ;  /* 0x0000007f00067812 */ /* 0x002fc600078ec0ff */
[----:B------:R-:W1:Y:S01]  /*00d0*/  S2UR UR5, SR_CTAID.Z ;  /* 0x00000000000579c3 */ /* 0x000e620000002700 */
[----:B---3--:R-:W-:Y:S01]  /*00e0*/  VIADD R4, R4, 0xffffffff ;  /* 0xffffffff04047836 */ /* 0x008fe20000000000 */
[C---:B------:R-:W-:Y:S02]  /*00f0*/  ISETP.GE.U32.AND P0, PT, R6.reuse, 0x20, PT ;  /* 0x000000200600780c */ /* 0x040fe40003f06070 */
[C---:B------:R-:W-:Y:S02]  /*0100*/  ISETP.NE.U32.AND P2, PT, R6.reuse, RZ, PT ;  /* 0x000000ff0600720c */ /* 0x040fe40003f45070 */
[----:B------:R-:W-:Y:S02]  /*0110*/  LEA R12, R6, UR20, 0x2 ;  /* 0x00000014060c7c11 */ /* 0x000fe4000f8e10ff */
[----:B------:R-:W2:Y:S01]  /*0120*/  S2UR UR31, SR_CTAID.X ;  /* 0x00000000001f79c3 */ /* 0x000ea20000002500 */
[----:B----4-:R-:W-:-:S06]  /*0130*/  VIADD R9, R13, 0xffffffff ;  /* 0xffffffff0d097836 */ /* 0x010fcc0000000000 */
[----:B------:R3:W-:Y:S01]  /*0140*/  @!P0 STS [R12], RZ ;  /* 0x000000ff0c008388 */ /* 0x0007e20000000800 */
[----:B------:R-:W-:-:S03]  /*0150*/  NOP ;  /* 0x0000000000007918 */ /* 0x000fc60000000000 */
[----:B------:R3:W-:Y:S01]  /*0160*/  @!P2 STS [UR20+0x24], R4 ;  /* 0x00002404ff00a988 */ /* 0x0007e20008000814 */
[----:B-1----:R-:W-:-:S03]  /*0170*/  UIMAD UR4, UR5, UR4, UR30 ;  /* 0x00000004050472a4 */ /* 0x002fc6000f8e021e */
[----:B------:R3:W-:Y:S01]  /*0180*/  @!P2 STS [UR20+0x20], R9 ;  /* 0x00002009ff00a988 */ /* 0x0007e20008000814 */
[----:B--2---:R-:W-:-:S04]  /*0190*/  UIMAD UR4, UR4, UR6, UR31 ;  /* 0x00000006040472a4 */ /* 0x004fc8000f8e021f */
[----:B------:R-:W-:-:S03]  /*01a0*/  UIMAD UR5, UR4, 0x180, URZ ;  /* 0x00000180040578a4 */ /* 0x000fc6000f8e023f */
[----:B------:R-:W-:Y:S01]  /*01b0*/  UMOV UR4, URZ ;  /* 0x0000003f00047c82 */ /* 0x000fe20008000000 */
[----:B------:R-:W-:-:S04]  /*01c0*/  UIADD3 UR22, UP0, UR5, UR26, URZ ;  /* 0x0000001a05167290 */ /* 0x000fc8000ff1e03f */
[----:B------:R-:W-:Y:S01]  /*01d0*/  ULEA.HI.X.SX32 UR23, UR5, UR27, 0x1, UP0 ;  /* 0x0000001b05177291 */ /* 0x000fe200080f0e3f */
[----:B---3--:R-:W-:Y:S11]  /*01e0*/  @P2 BRA `(.L_x_1) ;  /* 0x0000000000182947 */ /* 0x008ff60003800000 */
[----:B------:R-:W1:Y:S01]  /*01f0*/  LDS R2, [UR20+0x8] ;  /* 0x00000814ff027984 */ /* 0x000e620008000800 */
[----:B------:R-:W2:Y:S01]  /*0200*/  LDC.64 R10, c[0x0][0x210] ;  /* 0x00008400ff0a7b82 */ /* 0x000ea20000000a00 */
[----:B------:R-:W-:Y:S02]  /*0210*/  IMAD.MOV.U32 R3, RZ, RZ, 0x70 ;  /* 0x00000070ff037424 */ /* 0x000fe400078e00ff */
[----:B--2---:R2:W-:Y:S03]  /*0220*/  STS.64 [UR20], R10 ;  /* 0x0000000aff007988 */ /* 0x0045e60008000a14 */
[----:B-1----:R-:W-:-:S05]  /*0230*/  LOP3.LUT R2, R2, 0x10, R3, 0xd8, !PT ;  /* 0x0000001002027812 */ /* 0x002fca00078ed803 */
[----:B------:R2:W-:Y:S02]  /*0240*/  STS [UR20+0x8], R2 ;  /* 0x00000802ff007988 */ /* 0x0005e40008000814 */
.L_x_1:
[----:B------:R-:W-:Y:S05]  /*0250*/  BSYNC B0 ;  /* 0x0000000000007941 */ /* 0x000fea0003800000 */
.L_x_0:
[----:B------:R-:W-:Y:S04]  /*0260*/  BSSY B0, `(.L_x_2) ;  /* 0x000000a000007945 */ /* 0x000fe80003800000 */
[----:B------:R-:W-:Y:S05]  /*0270*/  @P2 BRA `(.L_x_3) ;  /* 0x0000000000202947 */ /* 0x000fea0003800000 */
[----:B--2---:R-:W1:Y:S01]  /*0280*/  LDS R2, [UR20+0x34] ;  /* 0x00003414ff027984 */ /* 0x004e620008000800 */
[----:B------:R-:W-:Y:S02]  /*0290*/  IMAD.MOV.U32 R3, RZ, RZ, 0x1f000000 ;  /* 0x1f000000ff037424 */ /* 0x000fe400078e00ff */
[----:B------:R-:W-:Y:S01]  /*02a0*/  @!P2 IMAD.MOV.U32 R5, RZ, RZ, 0x3f ;  /* 0x0000003fff05a424 */ /* 0x000fe200078e00ff */
[----:B------:R-:W2:Y:S02]  /*02b0*/  @!P2 LDS R8, [UR20+0x38] ;  /* 0x00003814ff08a984 */ /* 0x000ea40008000800 */
[----:B-1----:R-:W-:Y:S02]  /*02c0*/  LOP3.LUT R2, R2, 0xff000000, R3, 0xb8, !PT ;  /* 0xff00000002027812 */ /* 0x002fe400078eb803 */
[----:B--2---:R-:W-:-:S03]  /*02d0*/  @!P2 LOP3.LUT R3, R8, 0xff, R5, 0xb8, !PT ;  /* 0x000000ff0803a812 */ /* 0x004fc600078eb805 */
[----:B------:R1:W-:Y:S04]  /*02e0*/  STS [UR20+0x34], R2 ;  /* 0x00003402ff007988 */ /* 0x0003e80008000814 */
[----:B------:R1:W-:Y:S02]  /*02f0*/  @!P2 STS [UR20+0x38], R3 ;  /* 0x00003803ff00a988 */ /* 0x0003e40008000814 */
.L_x_3:
[----:B------:R-:W-:Y:S05]  /*0300*/  BSYNC B0 ;  /* 0x0000000000007941 */ /* 0x000fea0003800000 */
.L_x_2:
[----:B------:R-:W-:Y:S04]  /*0310*/  BSSY B0, `(.L_x_4) ;  /* 0x000000e000007945 */ /* 0x000fe80003800000 */
[----:B------:R-:W-:Y:S05]  /*0320*/  @P2 BRA `(.L_x_5) ;  /* 0x0000000000302947 */ /* 0x000fea0003800000 */
[----:B-1----:R-:W1:Y:S01]  /*0330*/  LDS R3, [UR20+0x34] ;  /* 0x00003414ff037984 */ /* 0x002e620008000800 */
[----:B--2---:R-:W2:Y:S03]  /*0340*/  LDC.64 R10, c[0x0][0x238] ;  /* 0x00008e00ff0a7b82 */ /* 0x004ea60000000a00 */
[----:B------:R-:W3:Y:S01]  /*0350*/  LDS R2, [UR20+0x1c] ;  /* 0x00001c14ff027984 */ /* 0x000ee20008000800 */
[C---:B--2---:R-:W-:Y:S01]  /*0360*/  SHF.L.U64.HI R8, R10.reuse, 0x1, R11 ;  /* 0x000000010a087819 */ /* 0x044fe2000001020b */
[----:B------:R-:W-:-:S03]  /*0370*/  IMAD.SHL.U32 R5, R10, 0x2, RZ ;  /* 0x000000020a057824 */ /* 0x000fc600078e00ff */
[--C-:B------:R-:W-:Y:S02]  /*0380*/  SHF.R.U32.HI R7, RZ, 0x4, R8.reuse ;  /* 0x00000004ff077819 */ /* 0x100fe40000011608 */
[----:B------:R-:W-:-:S05]  /*0390*/  SHF.R.U64 R5, R5, 0x4, R8 ;  /* 0x0000000405057819 */ /* 0x000fca0000001208 */
[----:B------:R4:W-:Y:S01]  /*03a0*/  STS [UR20+0xc], R5 ;  /* 0x00000c05ff007988 */ /* 0x0009e20008000814 */
[----:B-1----:R-:W-:Y:S02]  /*03b0*/  LOP3.LUT R3, R3, 0x7, RZ, 0xb8, !PT ;  /* 0x0000000703037812 */ /* 0x002fe400078eb8ff */
[----:B---3--:R-:W-:-:S03]  /*03c0*/  LOP3.LUT R2, R2, 0xf, R7, 0xb8, !PT ;  /* 0x0000000f02027812 */ /* 0x008fc600078eb807 */
[----:B------:R4:W-:Y:S04]  /*03d0*/  STS [UR20+0x34], R3 ;  /* 0x00003403ff007988 */ /* 0x0009e80008000814 */
[----:B------:R4:W-:Y:S02]  /*03e0*/  STS [UR20+0x1c], R2 ;  /* 0x00001c02ff007988 */ /* 0x0009e40008000814 */
.L_x_5:
[----:B------:R-:W-:Y:S05]  /*03f0*/  BSYNC B0 ;  /* 0x0000000000007941 */ /* 0x000fea0003800000 */
.L_x_4:
[----:B------:R-:W-:Y:S04]  /*0400*/  BSSY B1, `(.L_x_6) ;  /* 0x000001a000017945 */ /* 0x000fe80003800000 */
[----:B------:R-:W-:Y:S04]  /*0410*/  BSSY B0, `(.L_x_7) ;  /* 0x0000015000007945 */ /* 0x000fe80003800000 */
[----:B------:R-:W-:Y:S05]  /*0420*/  @P2 BRA `(.L_x_8) ;  /* 0x0000000000202947 */ /* 0x000fea0003800000 */
[----:B-12-4-:R-:W1:Y:S02]  /*0430*/  LDS R2, [UR20+0x34] ;  /* 0x00003414ff027984 */ /* 0x016e640008000800 */
[----:B-1----:R-:W-:-:S05]  /*0440*/  LOP3.LUT R2, R2, 0x38, RZ, 0xb8, !PT ;  /* 0x0000003802027812 */ /* 0x002fca00078eb8ff */
[----:B------:R1:W-:Y:S01]  /*0450*/  STS [UR20+0x34], R2 ;  /* 0x00003402ff007988 */ /* 0x0003e20008000814 */
[----:B------:R-:W-:Y:S05]  /*0460*/  @P2 BRA `(.L_x_9) ;  /* 0x0000000000202947 */ /* 0x000fea0003800000 */
[----:B-1----:R-:W1:Y:S01]  /*0470*/  LDS R2, [UR20+0x8] ;  /* 0x00000814ff027984 */ /* 0x002e620008000800 */
[----:B------:R-:W-:-:S05]  /*0480*/  IMAD.MOV.U32 R3, RZ, RZ, 0x780 ;  /* 0x00000780ff037424 */ /* 0x000fca00078e00ff */
[----:B-1----:R-:W-:-:S05]  /*0490*/  LOP3.LUT R2, R2, 0x300, R3, 0xd8, !PT ;  /* 0x0000030002027812 */ /* 0x002fca00078ed803 */
[----:B------:R3:W-:Y:S02]  /*04a0*/  STS [UR20+0x8], R2 ;  /* 0x00000802ff007988 */ /* 0x0007e40008000814 */
.L_x_8:
[----:B------:R-:W-:Y:S05]  /*04b0*/  @P2 BRA `(.L_x_10) ;  /* 0x0000000000282947 */ /* 0x000fea0003800000 */
[----:B-1234-:R-:W1:Y:S02]  /*04c0*/  LDS R2, [UR20+0x8] ;  /* 0x00000814ff027984 */ /* 0x01ee640008000800 */
[----:B-1----:R-:W-:-:S05]  /*04d0*/  LOP3.LUT R2, R2, 0x1800, RZ, 0xb8, !PT ;  /* 0x0000180002027812 */ /* 0x002fca00078eb8ff */
[----:B------:R2:W-:Y:S02]  /*04e0*/  STS [UR20+0x8], R2 ;  /* 0x00000802ff007988 */ /* 0x0005e40008000814 */
.L_x_9:
[----:B------:R-:W-:Y:S05]  /*04f0*/  @P2 BREAK B0 ;  /* 0x0000000000002942 */ /* 0x000fea0003800000 */
[----:B------:R-:W-:Y:S05]  /*0500*/  @P2 BRA `(.L_x_11) ;  /* 0x0000000000242947 */ /* 0x000fea0003800000 */
[----:B------:R-:W3:Y:S01]  /*0510*/  LDS R3, [UR20+0x8] ;  /* 0x00000814ff037984 */ /* 0x000ee20008000800 */
[----:B-12---:R-:W-:-:S05]  /*0520*/  IMAD.MOV.U32 R2, RZ, RZ, 0x6000 ;  /* 0x00006000ff027424 */ /* 0x006fca00078e00ff */
[----:B---3--:R-:W-:-:S04]  /*0530*/  LOP3.LUT R2, R3, 0x4000, R2, 0xd8, !PT ;  /* 0x0000400003027812 */ /* 0x008fc800078ed802 */
[----:B------:R-:W-:-:S05]  /*0540*/  LOP3.LUT R2, R2, 0x400000, RZ, 0xb8, !PT ;  /* 0x0040000002027812 */ /* 0x000fca00078eb8ff */
[----:B------:R5:W-:Y:S02]  /*0550*/  STS [UR20+0x8], R2 ;  /* 0x00000802ff007988 */ /* 0x000be40008000814 */
.L_x_10:
[----:B------:R-:W-:Y:S05]  /*0560*/  BSYNC B0 ;  /* 0x0000000000007941 */ /* 0x000fea0003800000 */
.L_x_7:
[----:B-12345:R-:W1:Y:S02]  /*0570*/  @!P2 LDS R2, [UR20+0x8] ;  /* 0x00000814ff02a984 */ /* 0x03ee640008000800 */
[----:B-1----:R-:W-:-:S05]  /*0580*/  @!P2 LOP3.LUT R2, R2, 0x8000, RZ, 0xb8, !PT ;  /* 0x000080000202a812 */ /* 0x002fca00078eb8ff */
[----:B------:R3:W-:Y:S02]  /*0590*/  @!P2 STS [UR20+0x8], R2 ;  /* 0x00000802ff00a988 */ /* 0x0007e40008000814 */
.L_x_11:
[----:B------:R-:W-:Y:S05]  /*05a0*/  BSYNC B1 ;  /* 0x0000000000017941 */ /* 0x000fea0003800000 */
.L_x_6:
[----:B------:R-:W-:Y:S05]  /*05b0*/  WARPSYNC.ALL ;  /* 0x0000000000007948 */ /* 0x000fea0003800000 */
[----:B------:R-:W-:Y:S05]  /*05c0*/  @P0 BRA `(.L_x_12) ;  /* 0x0000000000280947 */ /* 0x000fea0003800000 */
[----:B-123--:R-:W1:Y:S01]  /*05d0*/  S2R R2, SR_LANEID ;  /* 0x0000000000027919 */ /* 0x00ee620000000000 */
[----:B------:R-:W-:Y:S05]  /*05e0*/  WARPSYNC.ALL ;  /* 0x0000000000007948 */ /* 0x000fea0003800000 */
[----:B-1----:R-:W-:-:S05]  /*05f0*/  IMAD.SHL.U32 R5, R2, 0x4, RZ ;  /* 0x0000000402057824 */ /* 0x002fca00078e00ff */
[----:B------:R-:W1:Y:S01]  /*0600*/  LDS R7, [R5+UR20] ;  /* 0x0000001405077984 */ /* 0x000e620008000800 */
[----:B------:R-:W-:-:S05]  /*0610*/  IADD3 R2, P1, R5, UR22, RZ ;  /* 0x0000001605027c10 */ /* 0x000fca000ff3e0ff */
[----:B------:R-:W-:-:S05]  /*0620*/  IMAD.X R3, RZ, RZ, UR23, P1 ;  /* 0x00000017ff037e24 */ /* 0x000fca00088e06ff */
[----:B-1----:R4:W5:Y:S01]  /*0630*/  ATOMG.E.EXCH.STRONG.GPU PT, RZ, [R2], R7 ;  /* 0x0000000702ff73a8 */ /* 0x00296200041ee100 */
[----:B------:R-:W-:-:S04]  /*0640*/  DEPBAR {5,4,3,2,1,0} ;  /* 0x0000003f0000791a */ /* 0x000fc80000000000 */
[----:B------:R4:W-:Y:S01]  /*0650*/  UTMACCTL.IV [UR22] ;  /* 0x00000000160079b9 */ /* 0x0009e20008000000 */
[----:B------:R-:W-:Y:S01]  /*0660*/  NOP ;  /* 0x0000000000007918 */ /* 0x000fe20000000000 */
.L_x_12:
[----:B------:R-:W-:Y:S05]  /*0670*/  @P0 BRA `(.L_x_13) ;  /* 0x00000000000c0947 */ /* 0x000fea0003800000 */
[----:B------:R0:W-:Y:S01]  /*0680*/  UTMACMDFLUSH ;  /* 0x00000000000079b7 */ /* 0x0001e20000000000 */
[----:B------:R-:W-:Y:S05]  /*0690*/  @P0 BRA `(.L_x_13) ;  /* 0x0000000000040947 */ /* 0x000fea0003800000 */
[----:B------:R-:W-:-:S04]  /*06a0*/  DEPBAR.LE SB0, 0x0 ;  /* 0x000080000000791a */ /* 0x000fc80000000000 */
.L_x_13:
[----:B------:R-:W-:Y:S05]  /*06b0*/  WARPSYNC.ALL ;  /* 0x0000000000007948 */ /* 0x000fea0003800000 */
[----:B-----5:R-:W-:Y:S06]  /*06c0*/  BAR.SYNC.DEFER_BLOCKING 0x0 ;  /* 0x0000000000007b1d */ /* 0x020fec0000010000 */
[----:B------:R-:W-:Y:S02]  /*06d0*/  BSSY B1, `(.L_x_14) ;  /* 0x000000b000017945 */ /* 0x000fe40003800000 */
[----:B------:R-:W-:Y:S06]  /*06e0*/  BAR.SYNC.DEFER_BLOCKING 0x0 ;  /* 0x0000000000007b1d */ /* 0x000fec0000010000 */
[----:B------:R5:W-:Y:S01]  /*06f0*/  @!P0 STS [R12], RZ ;  /* 0x000000ff0c008388 */ /* 0x000be20000000800 */
[----:B------:R-:W-:Y:S01]  /*0700*/  NOP ;  /* 0x0000000000007918 */ /* 0x000fe20000000000 */
[----:B------:R-:W-:Y:S05]  /*0710*/  @P2 BRA `(.L_x_15) ;  /* 0x0000000000182947 */ /* 0x000fea0003800000 */
[----:B-1234-:R-:W1:Y:S01]  /*0720*/  LDS R2, [UR20+0x8] ;  /* 0x00000814ff027984 */ /* 0x01ee620008000800 */
[----:B------:R-:W2:Y:S01]  /*0730*/  LDC.64 R10, c[0x0][0x218] ;  /* 0x00008600ff0a7b82 */ /* 0x000ea20000000a00 */
[----:B------:R-:W-:Y:S02]  /*0740*/  IMAD.MOV.U32 R3, RZ, RZ, 0x70 ;  /* 0x00000070ff037424 */ /* 0x000fe400078e00ff */
[----:B--2---:R2:W-:Y:S03]  /*0750*/  STS.64 [UR20], R10 ;  /* 0x0000000aff007988 */ /* 0x0045e60008000a14 */
[----:B-1----:R-:W-:-:S05]  /*0760*/  LOP3.LUT R2, R2, 0x10, R3, 0xd8, !PT ;  /* 0x0000001002027812 */ /* 0x002fca00078ed803 */
[----:B------:R2:W-:Y:S02]  /*0770*/  STS [UR20+0x8], R2 ;  /* 0x00000802ff007988 */ /* 0x0005e40008000814 */
.L_x_15:
[----:B----4-:R-:W-:Y:S05]  /*0780*/  BSYNC B1 ;  /* 0x0000000000017941 */ /* 0x010fea0003800000 */
.L_x_14:
[----:B------:R-:W-:Y:S04]  /*0790*/  BSSY B2, `(.L_x_16) ;  /* 0x000000f000027945 */ /* 0x000fe80003800000 */
[----:B------:R-:W-:Y:S04]  /*07a0*/  BSSY B1, `(.L_x_17) ;  /* 0x000000c000017945 */ /* 0x000fe80003800000 */
[----:B------:R-:W-:Y:S05]  /*07b0*/  @P2 BRA `(.L_x_18) ;  /* 0x0000000000282947 */ /* 0x000fea0003800000 */
[----:B-123--:R-:W1:Y:S01]  /*07c0*/  LDS R2, [UR20+0x34] ;  /* 0x00003414ff027984 */ /* 0x00ee620008000800 */
[----:B------:R-:W-:Y:S01]  /*07d0*/  IMAD.MOV.U32 R3, RZ, RZ, 0x1f000000 ;  /* 0x1f000000ff037424 */ /* 0x000fe200078e00ff */
[----:B------:R-:W-:Y:S05]  /*07e0*/  @P2 BREAK B1 ;  /* 0x0000000000012942 */ /* 0x000fea0003800000 */
[----:B-1----:R-:W-:-:S05]  /*07f0*/  LOP3.LUT R2, R2, 0xff000000, R3, 0xb8, !PT ;  /* 0xff00000002027812 */ /* 0x002fca00078eb803 */
[----:B------:R1:W-:Y:S01]  /*0800*/  STS [UR20+0x34], R2 ;  /* 0x00003402ff007988 */ /* 0x0003e20008000814 */
[----:B------:R-:W-:Y:S05]  /*0810*/  @P2 BRA `(.L_x_19) ;  /* 0x0000000000182947 */ /* 0x000fea0003800000 */
[----:B------:R-:W2:Y:S01]  /*0820*/  LDS R3, [UR20+0x38] ;  /* 0x00003814ff037984 */ /* 0x000ea20008000800 */
[----:B-1----:R-:W-:-:S05]  /*0830*/  IMAD.MOV.U32 R2, RZ, RZ, 0xff ;  /* 0x000000ffff027424 */ /* 0x002fca00078e00ff */
[----:B--2---:R-:W-:-:S05]  /*0840*/  LOP3.LUT R2, R3, 0xff, R2, 0xb8, !PT ;  /* 0x000000ff03027812 */ /* 0x004fca00078eb802 */
[----:B------:R4:W-:Y:S02]  /*0850*/  STS [UR20+0x38], R2 ;  /* 0x00003802ff007988 */ /* 0x0009e40008000814 */
.L_x_18:
[----:B------:R-:W-:Y:S05]  /*0860*/  BSYNC B1 ;  /* 0x0000000000017941 */ /* 0x000fea0003800000 */
.L_x_17:
[----:B------:R1:W-:Y:S02]  /*0870*/  @!P2 STS [UR20+0x20], R9 ;  /* 0x00002009ff00a988 */ /* 0x0003e40008000814 */
.L_x_19:
[----:B------:R-:W-:Y:S05]  /*0880*/  BSYNC B2 ;  /* 0x0000000000027941 */ /* 0x000fea0003800000 */
.L_x_16:
[----:B------:R-:W-:Y:S05]  /*0890*/  WARPSYNC.ALL ;  /* 0x0000000000007948 */ /* 0x000fea0003800000 */
[----:B------:R-:W2:Y:S01]  /*08a0*/  LDC R5, c[0x0][0x22c] ;  /* 0x00008b00ff057b82 */ /* 0x000ea20000000800 */
[----:B------:R-:W-:Y:S01]  /*08b0*/  BSSY B2, `(.L_x_20) ;  /* 0x0000010000027945 */ /* 0x000fe20003800000 */
[----:B--2---:R-:W-:-:S05]  /*08c0*/  VIADD R5, R5, 0xffffffff ;  /* 0xffffffff05057836 */ /* 0x004fca0000000000 */
[----:B------:R2:W-:Y:S01]  /*08d0*/  @!P2 STS [UR20+0x24], R5 ;  /* 0x00002405ff00a988 */ /* 0x0005e20008000814 */
[----:B------:R-:W-:Y:S05]  /*08e0*/  @P2 BRA `(.L_x_21) ;  /* 0x0000000000302947 */ /* 0x000fea0003800000 */
[----:B------:R-:W2:Y:S01]  /*08f0*/  LDS R3, [UR20+0x34] ;  /* 0x00003414ff037984 */ /* 0x000ea20008000800 */
[----:B------:R-:W2:Y:S03]  /*0900*/  LDC.64 R10, c[0x0][0x240] ;  /* 0x00009000ff0a7b82 */ /* 0x000ea60000000a00 */
[----:B-1-34-:R-:W1:Y:S01]  /*0910*/  LDS R2, [UR20+0x1c] ;  /* 0x00001c14ff027984 */ /* 0x01ae620008000800 */
[C---:B--2---:R-:W-:Y:S01]  /*0920*/  SHF.L.U64.HI R8, R10.reuse, 0x1, R11 ;  /* 0x000000010a087819 */ /* 0x044fe2000001020b */
[----:B------:R-:W-:-:S03]  /*0930*/  IMAD.SHL.U32 R7, R10, 0x2, RZ ;  /* 0x000000020a077824 */ /* 0x000fc600078e00ff */
[--C-:B------:R-:W-:Y:S02]  /*0940*/  SHF.R.U32.HI R9, RZ, 0x4, R8.reuse ;  /* 0x00000004ff097819 */ /* 0x100fe40000011608 */
[----:B------:R-:W-:-:S05]  /*0950*/  SHF.R.U64 R7, R7, 0x4, R8 ;  /* 0x0000000407077819 */ /* 0x000fca0000001208 */
[----:B------:R2:W-:Y:S01]  /*0960*/  STS [UR20+0xc], R7 ;  /* 0x00000c07ff007988 */ /* 0x0005e20008000814 */
[----:B------:R-:W-:Y:S02]  /*0970*/  LOP3.LUT R3, R3, 0x7, RZ, 0xb8, !PT ;  /* 0x0000000703037812 */ /* 0x000fe400078eb8ff */
[----:B-1----:R-:W-:-:S03]  /*0980*/  LOP3.LUT R2, R2, 0xf, R9, 0xb8, !PT ;  /* 0x0000000f02027812 */ /* 0x002fc600078eb809 */
[----:B------:R2:W-:Y:S04]  /*0990*/  STS [UR20+0x34], R3 ;  /* 0x00003403ff007988 */ /* 0x0005e80008000814 */
[----:B------:R2:W-:Y:S02]  /*09a0*/  STS [UR20+0x1c], R2 ;  /* 0x00001c02ff007988 */ /* 0x0005e40008000814 */
.L_x_21:
[----:B------:R-:W-:Y:S05]  /*09b0*/  BSYNC B2 ;  /* 0x0000000000027941 */ /* 0x000fea0003800000 */
.L_x_20:
[----:B------:R-:W-:Y:S04]  /*09c0*/  BSSY B3, `(.L_x_22) ;  /* 0x000001a000037945 */ /* 0x000fe80003800000 */
[----:B------:R-:W-:Y:S04]  /*09d0*/  BSSY B2, `(.L_x_23) ;  /* 0x0000015000027945 */ /* 0x000fe80003800000 */
[----:B------:R-:W-:Y:S05]  /*09e0*/  @P2 BRA `(.L_x_24) ;  /* 0x0000000000202947 */ /* 0x000fea0003800000 */
[----:B-1234-:R-:W1:Y:S02]  /*09f0*/  LDS R2, [UR20+0x34] ;  /* 0x00003414ff027984 */ /* 0x01ee640008000800 */
[----:B-1----:R-:W-:-:S05]  /*0a00*/  LOP3.LUT R2, R2, 0x38, RZ, 0xb8, !PT ;  /* 0x0000003802027812 */ /* 0x002fca00078eb8ff */
[----:B------:R1:W-:Y:S01]  /*0a10*/  STS [UR20+0x34], R2 ;  /* 0x00003402ff007988 */ /* 0x0003e20008000814 */
[----:B------:R-:W-:Y:S05]  /*0a20*/  @P2 BRA `(.L_x_25) ;  /* 0x0000000000202947 */ /* 0x000fea0003800000 */
[----:B-1----:R-:W1:Y:S01]  /*0a30*/  LDS R2, [UR20+0x8] ;  /* 0x00000814ff027984 */ /* 0x002e620008000800 */
[----:B------:R-:W-:-:S05]  /*0a40*/  IMAD.MOV.U32 R3, RZ, RZ, 0x780 ;  /* 0x00000780ff037424 */ /* 0x000fca00078e00ff */
[----:B-1----:R-:W-:-:S05]  /*0a50*/  LOP3.LUT R2, R2, 0x300, R3, 0xd8, !PT ;  /* 0x0000030002027812 */ /* 0x002fca00078ed803 */
[----:B------:R1:W-:Y:S02]  /*0a60*/  STS [UR20+0x8], R2 ;  /* 0x00000802ff007988 */ /* 0x0003e40008000814 */
.L_x_24:
[----:B------:R-:W-:Y:S05]  /*0a70*/  @P2 BRA `(.L_x_26) ;  /* 0x0000000000282947 */ /* 0x000fea0003800000 */
[----:B-1234-:R-:W1:Y:S02]  /*0a80*/  LDS R2, [UR20+0x8] ;  /* 0x00000814ff027984 */ /* 0x01ee640008000800 */
[----:B-1----:R-:W-:-:S05]  /*0a90*/  LOP3.LUT R2, R2, 0x1800, RZ, 0xb8, !PT ;  /* 0x0000180002027812 */ /* 0x002fca00078eb8ff */
[----:B------:R2:W-:Y:S02]  /*0aa0*/  STS [UR20+0x8], R2 ;  /* 0x00000802ff007988 */ /* 0x0005e40008000814 */
.L_x_25:
[----:B------:R-:W-:Y:S05]  /*0ab0*/  @P2 BREAK B2 ;  /* 0x0000000000022942 */ /* 0x000fea0003800000 */
[----:B------:R-:W-:Y:S05]  /*0ac0*/  @P2 BRA `(.L_x_27) ;  /* 0x0000000000242947 */ /* 0x000fea0003800000 */
[----:B-12---:R-:W1:Y:S01]  /*0ad0*/  LDS R2, [UR20+0x8] ;  /* 0x00000814ff027984 */ /* 0x006e620008000800 */
[----:B------:R-:W-:-:S05]  /*0ae0*/  IMAD.MOV.U32 R3, RZ, RZ, 0x6000 ;  /* 0x00006000ff037424 */ /* 0x000fca00078e00ff */
[----:B-1----:R-:W-:-:S04]  /*0af0*/  LOP3.LUT R2, R2, 0x4000, R3, 0xd8, !PT ;  /* 0x0000400002027812 */ /* 0x002fc800078ed803 */
[----:B------:R-:W-:-:S05]  /*0b00*/  LOP3.LUT R2, R2, 0x400000, RZ, 0xb8, !PT ;  /* 0x0040000002027812 */ /* 0x000fca00078eb8ff */
[----:B------:R1:W-:Y:S02]  /*0b10*/  STS [UR20+0x8], R2 ;  /* 0x00000802ff007988 */ /* 0x0003e40008000814 */
.L_x_26:
[----:B------:R-:W-:Y:S05]  /*0b20*/  BSYNC B2 ;  /* 0x0000000000027941 */ /* 0x000fea0003800000 */
.L_x_23:
[----:B-1234-:R-:W1:Y:S02]  /*0b30*/  @!P2 LDS R2, [UR20+0x8] ;  /* 0x00000814ff02a984 */ /* 0x01ee640008000800 */
[----:B-1----:R-:W-:-:S05]  /*0b40*/  @!P2 LOP3.LUT R2, R2, 0x8000, RZ, 0xb8, !PT ;  /* 0x000080000202a812 */ /* 0x002fca00078eb8ff */
[----:B------:R3:W-:Y:S02]  /*0b50*/  @!P2 STS [UR20+0x8], R2 ;  /* 0x00000802ff00a988 */ /* 0x0007e40008000814 */
.L_x_27:
[----:B------:R-:W-:Y:S05]  /*0b60*/  BSYNC B3 ;  /* 0x0000000000037941 */ /* 0x000fea0003800000 */
.L_x_22:
[----:B------:R-:W-:Y:S05]  /*0b70*/  WARPSYNC.ALL ;  /* 0x0000000000007948 */ /* 0x000fea0003800000 */
[----:B------:R-:W-:-:S04]  /*0b80*/  UIADD3 UR25, UR5, 0x80, URZ ;  /* 0x0000008005197890 */ /* 0x000fc8000fffe03f */
[----:B------:R-:W-:-:S04]  /*0b90*/  UIADD3 UR24, UP0, UR25, UR26, URZ ;  /* 0x0000001a19187290 */ /* 0x000fc8000ff1e03f */
[----:B------:R-:W-:Y:S01]  /*0ba0*/  ULEA.HI.X.SX32 UR25, UR25, UR27, 0x1, UP0 ;  /* 0x0000001b19197291 */ /* 0x000fe200080f0e3f */
[----:B------:R-:W-:Y:S11]  /*0bb0*/  @P0 BRA `(.L_x_28) ;  /* 0x0000000000280947 */ /* 0x000ff60003800000 */
[----:B-123--:R-:W1:Y:S01]  /*0bc0*/  S2R R2, SR_LANEID ;  /* 0x0000000000027919 */ /* 0x00ee620000000000 */
[----:B------:R-:W-:Y:S05]  /*0bd0*/  WARPSYNC.ALL ;  /* 0x0000000000007948 */ /* 0x000fea0003800000 */
[----:B-1----:R-:W-:-:S05]  /*0be0*/  IMAD.SHL.U32 R8, R2, 0x4, RZ ;  /* 0x0000000402087824 */ /* 0x002fca00078e00ff */
[----:B------:R-:W1:Y:S01]  /*0bf0*/  LDS R7, [R8+UR20] ;  /* 0x0000001408077984 */ /* 0x000e620008000800 */
[----:B------:R-:W-:-:S05]  /*0c00*/  IADD3 R2, P1, R8, UR24, RZ ;  /* 0x0000001808027c10 */ /* 0x000fca000ff3e0ff */
[----:B------:R-:W-:-:S05]  /*0c10*/  IMAD.X R3, RZ, RZ, UR25, P1 ;  /* 0x00000019ff037e24 */ /* 0x000fca00088e06ff */
[----:B-1----:R4:W2:Y:S01]  /*0c20*/  ATOMG.E.EXCH.STRONG.GPU PT, RZ, [R2], R7 ;  /* 0x0000000702ff73a8 */ /* 0x0028a200041ee100 */
[----:B------:R-:W-:-:S04]  /*0c30*/  DEPBAR {5,4,3,2,1,0} ;  /* 0x0000003f0000791a */ /* 0x000fc80000000000 */
[----:B------:R4:W-:Y:S01]  /*0c40*/  UTMACCTL.IV [UR24] ;  /* 0x00000000180079b9 */ /* 0x0009e20008000000 */
[----:B------:R-:W-:Y:S01]  /*0c50*/  NOP ;  /* 0x0000000000007918 */ /* 0x000fe20000000000 */
.L_x_28:
[----:B------:R-:W-:Y:S05]  /*0c60*/  @P0 BRA `(.L_x_29) ;  /* 0x00000000000c0947 */ /* 0x000fea0003800000 */
[----:B------:R0:W-:Y:S01]  /*0c70*/  UTMACMDFLUSH ;  /* 0x00000000000079b7 */ /* 0x0001e20000000000 */
[----:B------:R-:W-:Y:S05]  /*0c80*/  @P0 BRA `(.L_x_29) ;  /* 0x0000000000040947 */ /* 0x000fea0003800000 */
[----:B------:R-:W-:-:S04]  /*0c90*/  DEPBAR.LE SB0, 0x0 ;  /* 0x000080000000791a */ /* 0x000fc80000000000 */
.L_x_29:
[----:B------:R-:W-:Y:S05]  /*0ca0*/  WARPSYNC.ALL ;  /* 0x0000000000007948 */ /* 0x000fea0003800000 */
[----:B--2---:R-:W-:Y:S06]  /*0cb0*/  BAR.SYNC.DEFER_BLOCKING 0x0 ;  /* 0x0000000000007b1d */ /* 0x004fec0000010000 */
[----:B------:R-:W-:Y:S02]  /*0cc0*/  BSSY B3, `(.L_x_30) ;  /* 0x000000b000037945 */ /* 0x000fe40003800000 */
[----:B------:R-:W-:Y:S06]  /*0cd0*/  BAR.SYNC.DEFER_BLOCKING 0x0 ;  /* 0x0000000000007b1d */ /* 0x000fec0000010000 */
[----:B------:R2:W-:Y:S01]  /*0ce0*/  @!P0 STS [R12], RZ ;  /* 0x000000ff0c008388 */ /* 0x0005e20000000800 */
[----:B------:R-:W-:Y:S01]  /*0cf0*/  NOP ;  /* 0x0000000000007918 */ /* 0x000fe20000000000 */
[----:B------:R-:W-:Y:S05]  /*0d00*/  @P2 BRA `(.L_x_31) ;  /* 0x0000000000182947 */ /* 0x000fea0003800000 */
[----:B-1-34-:R-:W1:Y:S01]  /*0d10*/  LDS R2, [UR20+0x8] ;  /* 0x00000814ff027984 */ /* 0x01ae620008000800 */
[----:B------:R-:W3:Y:S01]  /*0d20*/  LDC.64 R8, c[0x0][0x220] ;  /* 0x00008800ff087b82 */ /* 0x000ee20000000a00 */
[----:B------:R-:W-:Y:S02]  /*0d30*/  IMAD.MOV.U32 R3, RZ, RZ, 0x70 ;  /* 0x00000070ff037424 */ /* 0x000fe400078e00ff */
[----:B---3--:R3:W-:Y:S03]  /*0d40*/  STS.64 [UR20], R8 ;  /* 0x00000008ff007988 */ /* 0x0087e60008000a14 */
[----:B-1----:R-:W-:-:S05]  /*0d50*/  LOP3.LUT R2, R2, 0x10, R3, 0xd8, !PT ;  /* 0x0000001002027812 */ /* 0x002fca00078ed803 */
[----:B------:R3:W-:Y:S02]  /*0d60*/  STS [UR20+0x8], R2 ;  /* 0x00000802ff007988 */ /* 0x0007e40008000814 */
.L_x_31:
[----:B----4-:R-:W-:Y:S05]  /*0d70*/  BSYNC B3 ;  /* 0x0000000000037941 */ /* 0x010fea0003800000 */
.L_x_30:
[----:B------:R-:W-:Y:S04]  /*0d80*/  BSSY B4, `(.L_x_32) ;  /* 0x0000011000047945 */ /* 0x000fe80003800000 */
[----:B------:R-:W-:Y:S04]  /*0d90*/  BSSY B3, `(.L_x_33) ;  /* 0x000000e000037945 */ /* 0x000fe80003800000 */
[----:B------:R-:W-:Y:S05]  /*0da0*/  @P2 BRA `(.L_x_34) ;  /* 0x0000000000242947 */ /* 0x000fea0003800000 */
[----:B-1-3--:R-:W1:Y:S01]  /*0db0*/  LDS R2, [UR20+0x34] ;  /* 0x00003414ff027984 */ /* 0x00ae620008000800 */
[----:B------:R-:W-:-:S05]  /*0dc0*/  IMAD.MOV.U32 R3, RZ, RZ, 0x3f000000 ;  /* 0x3f000000ff037424 */ /* 0x000fca00078e00ff */
[----:B-1----:R-:W-:-:S05]  /*0dd0*/  LOP3.LUT R2, R2, 0xff000000, R3, 0xb8, !PT ;  /* 0xff00000002027812 */ /* 0x002fca00078eb803 */
[----:B------:R1:W-:Y:S01]  /*0de0*/  STS [UR20+0x34], R2 ;  /* 0x00003402ff007988 */ /* 0x0003e20008000814 */
[----:B------:R-:W-:Y:S05]  /*0df0*/  @P2 BRA `(.L_x_35) ;  /* 0x00000000001c2947 */ /* 0x000fea0003800000 */
[----:B-1----:R-:W1:Y:S01]  /*0e00*/  LDS R2, [UR20+0x38] ;  /* 0x00003814ff027984 */ /* 0x002e620008000800 */
[----:B------:R-:W-:-:S05]  /*0e10*/  IMAD.MOV.U32 R3, RZ, RZ, 0x3f ;  /* 0x0000003fff037424 */ /* 0x000fca00078e00ff */
[----:B-1----:R-:W-:-:S05]  /*0e20*/  LOP3.LUT R2, R2, 0xff, R3, 0xb8, !PT ;  /* 0x000000ff02027812 */ /* 0x002fca00078eb803 */
[----:B------:R4:W-:Y:S02]  /*0e30*/  STS [UR20+0x38], R2 ;  /* 0x00003802ff007988 */ /* 0x0009e40008000814 */
.L_x_34:
[----:B------:R-:W-:Y:S05]  /*0e40*/  @P2 BREAK B3 ;  /* 0x0000000000032942 */ /* 0x000fea0003800000 */
[----:B------:R-:W-:Y:S05]  /*0e50*/  @P2 BRA `(.L_x_36) ;  /* 0x00000000000c2947 */ /* 0x000fea0003800000 */
[----:B------:R1:W-:Y:S02]  /*0e60*/  STS [UR20+0x20], R5 ;  /* 0x00002005ff007988 */ /* 0x0003e40008000814 */
.L_x_35:
[----:B------:R-:W-:Y:S05]  /*0e70*/  BSYNC B3 ;  /* 0x0000000000037941 */ /* 0x000fea0003800000 */
.L_x_33:
[----:B------:R1:W-:Y:S02]  /*0e80*/  @!P2 STS [UR20+0x24], R4 ;  /* 0x00002404ff00a988 */ /* 0x0003e40008000814 */
.L_x_36:
[----:B------:R-:W-:Y:S05]  /*0e90*/  BSYNC B4 ;  /* 0x0000000000047941 */ /* 0x000fea0003800000 */
.L_x_32:
[----:B------:R-:W-:Y:S05]  /*0ea0*/  WARPSYNC.ALL ;  /* 0x0000000000007948 */ /* 0x000fea0003800000 */
[----:B------:R-:W-:Y:S04]  /*0eb0*/  BSSY B4, `(.L_x_37) ;  /* 0x000000e000047945 */ /* 0x000fe80003800000 */
[----:B------:R-:W-:Y:S05]  /*0ec0*/  @P2 BRA `(.L_x_38) ;  /* 0x0000000000302947 */ /* 0x000fea0003800000 */
[----:B------:R-:W5:Y:S01]  /*0ed0*/  LDS R3, [UR20+0x34] ;  /* 0x00003414ff037984 */ /* 0x000f620008000800 */
[----:B-1----:R-:W1:Y:S03]  /*0ee0*/  LDC.64 R4, c[0x0][0x248] ;  /* 0x00009200ff047b82 */ /* 0x002e660000000a00 */
[----:B---34-:R-:W3:Y:S01]  /*0ef0*/  LDS R2, [UR20+0x1c] ;  /* 0x00001c14ff027984 */ /* 0x018ee20008000800 */
[C---:B-1----:R-:W-:Y:S01]  /*0f00*/  SHF.L.U64.HI R5, R4.reuse, 0x1, R5 ;  /* 0x0000000104057819 */ /* 0x042fe20000010205 */
[----:B------:R-:W-:-:S03]  /*0f10*/  IMAD.SHL.U32 R4, R4, 0x2, RZ ;  /* 0x0000000204047824 */ /* 0x000fc600078e00ff */
[--C-:B------:R-:W-:Y:S02]  /*0f20*/  SHF.R.U32.HI R7, RZ, 0x4, R5.reuse ;  /* 0x00000004ff077819 */ /* 0x100fe40000011605 */
[----:B------:R-:W-:-:S05]  /*0f30*/  SHF.R.U64 R4, R4, 0x4, R5 ;  /* 0x0000000404047819 */ /* 0x000fca0000001205 */
[----:B------:R1:W-:Y:S01]  /*0f40*/  STS [UR20+0xc], R4 ;  /* 0x00000c04ff007988 */ /* 0x0003e20008000814 */
[----:B-----5:R-:W-:Y:S02]  /*0f50*/  LOP3.LUT R3, R3, 0x7, RZ, 0xb8, !PT ;  /* 0x0000000703037812 */ /* 0x020fe400078eb8ff */
[----:B---3--:R-:W-:-:S03]  /*0f60*/  LOP3.LUT R2, R2, 0xf, R7, 0xb8, !PT ;  /* 0x0000000f02027812 */ /* 0x008fc600078eb807 */
[----:B------:R1:W-:Y:S04]  /*0f70*/  STS [UR20+0x34], R3 ;  /* 0x00003403ff007988 */ /* 0x0003e80008000814 */
[----:B------:R1:W-:Y:S02]  /*0f80*/  STS [UR20+0x1c], R2 ;  /* 0x00001c02ff007988 */ /* 0x0003e40008000814 */
.L_x_38:
[----:B------:R-:W-:Y:S05]  /*0f90*/  BSYNC B4 ;  /* 0x0000000000047941 */ /* 0x000fea0003800000 */
.L_x_37:
        /* <DEDUP_REMOVED lines=11> */
.L_x_41:
[----:B------:R-:W-:Y:S05]  /*1050*/  @P2 BRA `(.L_x_43) ;  /* 0x0000000000282947 */ /* 0x000fea0003800000 */
[----:B-1-34-:R-:W1:Y:S02]  /*1060*/  LDS R2, [UR20+0x8] ;  /* 0x00000814ff027984 */ /* 0x01ae640008000800 */
[----:B-1----:R-:W-:-:S05]  /*1070*/  LOP3.LUT R2, R2, 0x1800, RZ, 0xb8, !PT ;  /* 0x0000180002027812 */ /* 0x002fca00078eb8ff */
[----:B------:R3:W-:Y:S02]  /*1080*/  STS [UR20+0x8], R2 ;  /* 0x00000802ff007988 */ /* 0x0007e40008000814 */
.L_x_42:
[----:B------:R-:W-:Y:S05]  /*1090*/  @P2 BREAK B5 ;  /* 0x0000000000052942 */ /* 0x000fea0003800000 */
[----:B------:R-:W-:Y:S05]  /*10a0*/  @P2 BRA `(.L_x_44) ;  /* 0x0000000000242947 */ /* 0x000fea0003800000 */
[----:B-1-3--:R-:W1:Y:S01]  /*10b0*/  LDS R2, [UR20+0x8] ;  /* 0x00000814ff027984 */ /* 0x00ae620008000800 */
[----:B------:R-:W-:-:S05]  /*10c0*/  IMAD.MOV.U32 R3, RZ, RZ, 0x6000 ;  /* 0x00006000ff037424 */ /* 0x000fca00078e00ff */
[----:B-1----:R-:W-:-:S04]  /*10d0*/  LOP3.LUT R2, R2, 0x6000, R3, 0xd8, !PT ;  /* 0x0000600002027812 */ /* 0x002fc800078ed803 */
[----:B------:R-:W-:-:S05]  /*10e0*/  LOP3.LUT R2, R2, 0x400000, RZ, 0xb8, !PT ;  /* 0x0040000002027812 */ /* 0x000fca00078eb8ff */
[----:B------:R1:W-:Y:S02]  /*10f0*/  STS [UR20+0x8], R2 ;  /* 0x00000802ff007988 */ /* 0x0003e40008000814 */
.L_x_43:
[----:B------:R-:W-:Y:S05]  /*1100*/  BSYNC B5 ;  /* 0x0000000000057941 */ /* 0x000fea0003800000 */
.L_x_40:
[----:B-1-34-:R-:W1:Y:S02]  /*1110*/  @!P2 LDS R2, [UR20+0x8] ;  /* 0x00000814ff02a984 */ /* 0x01ae640008000800 */
[----:B-1----:R-:W-:-:S05]  /*1120*/  @!P2 LOP3.LUT R2, R2, 0x8000, RZ, 0xb8, !PT ;  /* 0x000080000202a812 */ /* 0x002fca00078eb8ff */
[----:B------:R4:W-:Y:S02]  /*1130*/  @!P2 STS [UR20+0x8], R2 ;  /* 0x00000802ff00a988 */ /* 0x0009e40008000814 */
.L_x_44:
[----:B------:R-:W-:Y:S05]  /*1140*/  BSYNC B4 ;  /* 0x0000000000047941 */ /* 0x000fea0003800000 */
.L_x_39:
[----:B------:R-:W-:Y:S05]  /*1150*/  WARPSYNC.ALL ;  /* 0x0000000000007948 */ /* 0x000fea0003800000 */
[----:B------:R-:W-:Y:S01]  /*1160*/  UIADD3 UR5, UR5, 0x100, URZ ;  /* 0x0000010005057890 */ /* 0x000fe2000fffe03f */
[----:B------:R-:W-:Y:S02]  /*1170*/  ISETP.GE.AND P1, PT, R13, 0x1, PT ;  /* 0x000000010d00780c */ /* 0x000fe40003f26270 */
[----:B------:R-:W-:Y:S02]  /*1180*/  CS2R R24, SRZ ;  /* 0x0000000000187805 */ /* 0x000fe4000001ff00 */
[----:B------:R-:W-:Y:S01]  /*1190*/  CS2R R26, SRZ ;  /* 0x00000000001a7805 */ /* 0x000fe2000001ff00 */
[----:B------:R-:W-:Y:S01]  /*11a0*/  UIADD3 UR26, UP0, UR5, UR26, URZ ;  /* 0x0000001a051a7290 */ /* 0x000fe2000ff1e03f */
[----:B------:R-:W-:-:S02]  /*11b0*/  CS2R R28, SRZ ;  /* 0x00000000001c7805 */ /* 0x000fc4000001ff00 */
[----:B------:R-:W-:Y:S02]  /*11c0*/  CS2R R30, SRZ ;  /* 0x00000000001e7805 */ /* 0x000fe4000001ff00 */
[----:B------:R-:W-:Y:S01]  /*11d0*/  CS2R R32, SRZ ;  /* 0x0000000000207805 */ /* 0x000fe2000001ff00 */
[----:B------:R-:W-:Y:S01]  /*11e0*/  ULEA.HI.X.SX32 UR27, UR5, UR27, 0x1, UP0 ;  /* 0x0000001b051b7291 */ /* 0x000fe200080f0e3f */
[----:B------:R-:W-:Y:S02]  /*11f0*/  CS2R R34, SRZ ;  /* 0x0000000000227805 */ /* 0x000fe4000001ff00 */
[----:B------:R-:W-:Y:S02]  /*1200*/  CS2R R36, SRZ ;  /* 0x0000000000247805 */ /* 0x000fe4000001ff00 */
[----:B------:R-:W-:Y:S02]  /*1210*/  CS2R R38, SRZ ;  /* 0x0000000000267805 */ /* 0x000fe4000001ff00 */
[----:B------:R-:W-:-:S02]  /*1220*/  CS2R R40, SRZ ;  /* 0x0000000000287805 */ /* 0x000fc4000001ff00 */
[----:B------:R-:W-:Y:S02]  /*1230*/  CS2R R42, SRZ ;  /* 0x00000000002a7805 */ /* 0x000fe4000001ff00 */
[----:B------:R-:W-:Y:S02]  /*1240*/  CS2R R44, SRZ ;  /* 0x00000000002c7805 */ /* 0x000fe4000001ff00 */
        /* <DEDUP_REMOVED lines=41> */
[----:B------:R-:W-:Y:S01]  /*14e0*/  CS2R R128, SRZ ;  /* 0x0000000000807805 */ /* 0x000fe2000001ff00 */
[----:B------:R-:W-:Y:S01]  /*14f0*/  IMAD.MOV.U32 R130, RZ, RZ, RZ ;  /* 0x000000ffff827224 */ /* 0x000fe200078e00ff */
[----:B------:R-:W-:Y:S06]  /*1500*/  @P0 BRA `(.L_x_45) ;  /* 0x0000000000280947 */ /* 0x000fec0003800000 */
[----:B-1-34-:R-:W1:Y:S01]  /*1510*/  S2R R2, SR_LANEID ;  /* 0x0000000000027919 */ /* 0x01ae620000000000 */
[----:B------:R-:W-:Y:S05]  /*1520*/  WARPSYNC.ALL ;  /* 0x0000000000007948 */ /* 0x000fea0003800000 */
[----:B-1----:R-:W-:-:S05]  /*1530*/  IMAD.SHL.U32 R4, R2, 0x4, RZ ;  /* 0x0000000402047824 */ /* 0x002fca00078e00ff */
[----:B------:R-:W1:Y:S01]  /*1540*/  LDS R5, [R4+UR20] ;  /* 0x0000001404057984 */ /* 0x000e620008000800 */
[----:B------:R-:W-:-:S05]  /*1550*/  IADD3 R2, P3, R4, UR26, RZ ;  /* 0x0000001a04027c10 */ /* 0x000fca000ff7e0ff */
[----:B------:R-:W-:-:S05]  /*1560*/  IMAD.X R3, RZ, RZ, UR27, P3 ;  /* 0x0000001bff037e24 */ /* 0x000fca00098e06ff */
[----:B-1----:R1:W3:Y:S01]  /*1570*/  ATOMG.E.EXCH.STRONG.GPU PT, RZ, [R2], R5 ;  /* 0x0000000502ff73a8 */ /* 0x0022e200041ee100 */
[----:B------:R-:W-:-:S04]  /*1580*/  DEPBAR {5,4,3,2,1,0} ;  /* 0x0000003f0000791a */ /* 0x000fc80000000000 */
[----:B------:R1:W-:Y:S01]  /*1590*/  UTMACCTL.IV [UR26] ;  /* 0x000000001a0079b9 */ /* 0x0003e20008000000 */
[----:B------:R-:W-:Y:S01]  /*15a0*/  NOP ;  /* 0x0000000000007918 */ /* 0x000fe20000000000 */
.L_x_45:
[----:B------:R-:W-:Y:S05]  /*15b0*/  @P0 BRA `(.L_x_46) ;  /* 0x00000000000c0947 */ /* 0x000fea0003800000 */
[----:B------:R0:W-:Y:S01]  /*15c0*/  UTMACMDFLUSH ;  /* 0x00000000000079b7 */ /* 0x0001e20000000000 */
[----:B------:R-:W-:Y:S05]  /*15d0*/  @P0 BRA `(.L_x_46) ;  /* 0x0000000000040947 */ /* 0x000fea0003800000 */
[----:B------:R-:W-:-:S04]  /*15e0*/  DEPBAR.LE SB0, 0x0 ;  /* 0x000080000000791a */ /* 0x000fc80000000000 */
.L_x_46:
[----:B------:R-:W-:Y:S05]  /*15f0*/  WARPSYNC.ALL ;  /* 0x0000000000007948 */ /* 0x000fea0003800000 */
[----:B---3--:R-:W-:Y:S01]  /*1600*/  BAR.SYNC.DEFER_BLOCKING 0x0 ;  /* 0x0000000000007b1d */ /* 0x008fe20000010000 */
[----:B------:R-:W-:Y:S01]  /*1610*/  USHF.L.U32 UR15, UR30, 0x8, URZ ;  /* 0x000000081e0f7899 */ /* 0x000fe2000800063f */
[----:B------:R-:W-:Y:S01]  /*1620*/  IMAD.MOV.U32 R131, RZ, RZ, RZ ;  /* 0x000000ffff837224 */ /* 0x000fe200078e00ff */
[----:B------:R-:W-:Y:S02]  /*1630*/  CS2R R132, SRZ ;  /* 0x0000000000847805 */ /* 0x000fe4000001ff00 */
[----:B------:R-:W-:-:S02]  /*1640*/  CS2R R134, SRZ ;  /* 0x0000000000867805 */ /* 0x000fc4000001ff00 */
[----:B------:R-:W-:Y:S01]  /*1650*/  CS2R R136, SRZ ;  /* 0x0000000000887805 */ /* 0x000fe2000001ff00 */
[----:B------:R-:W-:Y:S01]  /*1660*/  VOTEU.ALL UP0, P2 ;  /* 0x00000000003f7886 */ /* 0x000fe20001000000 */
[----:B------:R-:W-:Y:S01]  /*1670*/  UMOV UR6, 0x1 ;  /* 0x0000000100067882 */ /* 0x000fe20000000000 */
[----:B------:R-:W-:Y:S01]  /*1680*/  VOTEU.ALL UP1, P2 ;  /* 0x00000000003f7886 */ /* 0x000fe20001020000 */
[----:B------:R-:W-:Y:S01]  /*1690*/  VOTEU.ALL UP2, P2 ;  /* 0x00000000003f7886 */ /* 0x000fe20001040000 */
[----:B------:R-:W-:Y:S01]  /*16a0*/  VOTEU.ALL UP3, P2 ;  /* 0x00000000003f7886 */ /* 0x000fe20001060000 */
[----:B------:R-:W-:-:S04]  /*16b0*/  @!UP0 UIADD3 UR8, -UR6, 0x100000, URZ ;  /* 0x0010000006088890 */ /* 0x000fc8000fffe13f */
[----:B------:R-:W-:Y:S02]  /*16c0*/  @!UP0 USHF.L.U32 UR9, UR8, 0xb, URZ ;  /* 0x0000000b08098899 */ /* 0x000fe4000800063f */
[----:B------:R-:W-:Y:S01]  /*16d0*/  @!UP0 USHF.L.U32 UR8, UR8, 0x1, URZ ;  /* 0x0000000108088899 */ /* 0x000fe2000800063f */
[----:B------:R-:W-:Y:S01]  /*16e0*/  CS2R R138, SRZ ;  /* 0x00000000008a7805 */ /* 0x000fe2000001ff00 */
        /* <DEDUP_REMOVED lines=12> */
[----:B------:R-:W-:Y:S01]  /*17b0*/  VOTEU.ALL UP0, P2 ;  /* 0x00000000003f7886 */ /* 0x000fe20001000000 */
[----:B------:R-:W-:Y:S02]  /*17c0*/  CS2R R146, SRZ ;  /* 0x0000000000927805 */ /* 0x000fe4000001ff00 */
[----:B------:R-:W-:Y:S02]  /*17d0*/  CS2R R148, SRZ ;  /* 0x0000000000947805 */ /* 0x000fe4000001ff00 */
[----:B------:R-:W-:Y:S01]  /*17e0*/  CS2R R150, SRZ ;  /* 0x0000000000967805 */ /* 0x000fe2000001ff00 */
[----:B------:R-:W3:Y:S02]  /*17f0*/  FENCE.VIEW.ASYNC.S ;  /* 0x00000000000073c6 */ /* 0x000ee40000000000 */
[----:B---3--:R-:W3:Y:S02]  /*1800*/  @!UP0 SYNCS.EXCH.64 URZ, [UR20+0x14000], UR8 ;  /* 0x01400008143f85b2 */ /* 0x008ee40008000100 */
[----:B---3--:R-:W-:Y:S06]  /*1810*/  BAR.SYNC.DEFER_BLOCKING 0x0 ;  /* 0x0000000000007b1d */ /* 0x008fec0000010000 */
[----:B------:R3:W4:Y:S02]  /*1820*/  @!UP1 SYNCS.EXCH.64 URZ, [UR20+0x14008], UR10 ;  /* 0x0140080a143f95b2 */ /* 0x0007240008000100 */
[----:B----4-:R-:W-:Y:S01]  /*1830*/  BAR.SYNC.DEFER_BLOCKING 0x0 ;  /* 0x0000000000007b1d */ /* 0x010fe20000010000 */
[----:B---3--:R-:W-:-:S05]  /*1840*/  USHF.L.U32 UR11, UR31, 0x6, URZ ;  /* 0x000000061f0b7899 */ /* 0x008fca000800063f */
[----:B------:R3:W4:Y:S02]  /*1850*/  @!UP2 SYNCS.EXCH.64 URZ, [UR20+0x14010], UR12 ;  /* 0x0140100c143fa5b2 */ /* 0x0007240008000100 */
[----:B----4-:R-:W-:Y:S06]  /*1860*/  BAR.SYNC.DEFER_BLOCKING 0x0 ;  /* 0x0000000000007b1d */ /* 0x010fec0000010000 */
[----:B------:R3:W4:Y:S01]  /*1870*/  @!UP3 SYNCS.EXCH.64 URZ, [UR20+0x14018], UR6 ;  /* 0x01401806143fb5b2 */ /* 0x0007220008000100 */
[----:B------:R-:W-:Y:S05]  /*1880*/  @!P1 BRA `(.L_x_47) ;  /* 0x0000000400fc9947 */ /* 0x000fea0003800000 */
        /* <DEDUP_REMOVED lines=63> */
[----:B------:R-:W-:Y:S01]  /*1c80*/  CS2R R150, SRZ ;  /* 0x0000000000967805 */ /* 0x000fe2000001ff00 */
[----:B------:R-:W-:Y:S01]  /*1c90*/  UMOV UR5, URZ ;  /* 0x0000003f00057c82 */ /* 0x000fe20008000000 */
[----:B------:R-:W-:-:S05]  /*1ca0*/  UMOV UR10, URZ ;  /* 0x0000003f000a7c82 */ /* 0x000fca0008000000 */
.L_x_49:
[----:B----4-:R-:W-:Y:S01]  /*1cb0*/  BAR.SYNC.DEFER_BLOCKING 0x0 ;  /* 0x0000000000007b1d */ /* 0x010fe20000010000 */
[----:B------:R-:W-:Y:S01]  /*1cc0*/  ULEA UR32, UR5, UR20, 0x3 ;  /* 0x0000001405207291 */ /* 0x000fe2000f8e183f */
[----:B-1----:R-:W-:Y:S01]  /*1cd0*/  @!P2 IMAD.MOV.U32 R3, RZ, RZ, 0x5000 ;  /* 0x00005000ff03a424 */ /* 0x002fe200078e00ff */
[----:B------:R-:W-:Y:S01]  /*1ce0*/  ELECT P0, URZ, PT ;  /* 0x00000000003f782f */ /* 0x000fe20003800000 */
[----:B------:R-:W-:Y:S01]  /*1cf0*/  IMAD.U32 R2, RZ, RZ, UR4 ;  /* 0x00000004ff027e24 */ /* 0x000fe2000f8e00ff */
[----:B------:R-:W-:Y:S02]  /*1d00*/  ULEA UR8, UR5, UR20, 0xc ;  /* 0x0000001405087291 */ /* 0x000fe4000f8e603f */
[----:B------:R-:W-:Y:S02]  /*1d10*/  ISETP.LT.U32.AND P0, PT, R6, 0x20, P0 ;  /* 0x000000200600780c */ /* 0x000fe40000701070 */
[----:B------:R-:W-:Y:S02]  /*1d20*/  ELECT P1, URZ, PT ;  /* 0x00000000003f782f */ /* 0x000fe40003820000 */
[----:B------:R-:W-:Y:S01]  /*1d30*/  SHF.L.U32 R2, R2, 0x1f, RZ ;  /* 0x0000001f02027819 */ /* 0x000fe200000006ff */
[----:B------:R-:W-:Y:S01]  /*1d40*/  UIADD3 UR8, UR8, 0x10000, URZ ;  /* 0x0001000008087890 */ /* 0x000fe2000fffe03f */
[----:B------:R-:W-:Y:S01]  /*1d50*/  ISETP.LT.U32.AND P1, PT, R6, 0x20, P1 ;  /* 0x000000200600780c */ /* 0x000fe20000f21070 */
[----:B---3--:R-:W-:Y:S01]  /*1d60*/  ULEA UR12, UR5, UR20, 0xe ;  /* 0x00000014050c7291 */ /* 0x008fe2000f8e703f */
[----:B------:R-:W-:Y:S01]  /*1d70*/  UMOV UR14, UR10 ;  /* 0x0000000a000e7c82 */ /* 0x000fe20008000000 */
[----:B------:R-:W-:-:S02]  /*1d80*/  USHF.R.U32.HI UR21, URZ, 0x4, UR8 ;  /* 0x000000043f157899 */ /* 0x000fc40008011608 */
[----:B------:R-:W-:Y:S02]  /*1d90*/  USHF.R.U32.HI UR18, URZ, 0x4, UR12 ;  /* 0x000000043f127899 */ /* 0x000fe4000801160c */
[----:B------:R-:W-:Y:S01]  /*1da0*/  VOTEU.ANY UP0, P0 ;  /* 0x00000000003f7886 */ /* 0x000fe20000000100 */
[----:B------:R-:W-:Y:S01]  /*1db0*/  VOTEU.ANY UP2, P0 ;  /* 0x00000000003f7886 */ /* 0x000fe20000040100 */
[----:B------:R-:W-:Y:S01]  /*1dc0*/  USGXT.U32 UR21, UR21, 0xe ;  /* 0x0000000e1515789a */ /* 0x000fe20008000000 */
[----:B------:R1:W-:Y:S01]  /*1dd0*/  @!P2 SYNCS.ARRIVE.TRANS64 RZ, [UR32+0x14000], R3 ;  /* 0x01400003ffffa9a7 */ /* 0x0003e20008000020 */
[----:B------:R-:W-:Y:S01]  /*1de0*/  BAR.SYNC.DEFER_BLOCKING 0x0 ;  /* 0x0000000000007b1d */ /* 0x000fe20000010000 */
[----:B------:R-:W-:Y:S02]  /*1df0*/  @UP0 UIADD3 UR9, UR32, 0x14000, URZ ;  /* 0x0001400020090890 */ /* 0x000fe4000fffe03f */
[----:B------:R-:W-:-:S03]  /*1e00*/  USGXT.U32 UR18, UR18, 0xe ;  /* 0x0000000e1212789a */ /* 0x000fc60008000000 */
[----:B------:R-:W-:Y:S01]  /*1e10*/  @UP0 UMOV UR6, UR22 ;  /* 0x0000001600060c82 */ /* 0x000fe20008000000 */
[----:B------:R-:W-:Y:S01]  /*1e20*/  @UP0 UMOV UR7, UR23 ;  /* 0x0000001700070c82 */ /* 0x000fe20008000000 */
[----:B------:R-:W-:Y:S01]  /*1e30*/  VOTEU.ANY UP1, P1 ;  /* 0x00000000003f7886 */ /* 0x000fe20000820100 */
[----:B------:R-:W-:Y:S01]  /*1e40*/  VOTEU.ANY UP3, P1 ;  /* 0x00000000003f7886 */ /* 0x000fe20000860100 */
[----:B------:R-:W-:Y:S01]  /*1e50*/  UMOV UR19, 0x80000020 ;  /* 0x8000002000137882 */ /* 0x000fe20000000000 */
[----:B------:R-:W-:Y:S01]  /*1e60*/  UMOV UR16, UR21 ;  /* 0x0000001500107c82 */ /* 0x000fe20008000000 */
[----:B------:R-:W-:Y:S01]  /*1e70*/  UMOV UR17, 0x80000020 ;  /* 0x8000002000117882 */ /* 0x000fe20000000000 */
[----:B------:R-:W-:Y:S01]  /*1e80*/  @UP1 UIADD3 UR13, UR32, 0x14000, URZ ;  /* 0x00014000200d1890 */ /* 0x000fe2000fffe03f */
[----:B------:R-:W-:Y:S01]  /*1e90*/  @UP1 UMOV UR28, UR24 ;  /* 0x00000018001c1c82 */ /* 0x000fe20008000000 */
[----:B------:R-:W-:Y:S01]  /*1ea0*/  @UP1 UMOV UR29, UR25 ;  /* 0x00000019001d1c82 */ /* 0x000fe20008000000 */
[----:B------:R1:W-:Y:S01]  /*1eb0*/  @UP2 UTMALDG.2D [UR8], [UR6] ;  /* 0x00000008060025b4 */ /* 0x0003e20008008000 */
[----:B------:R3:W-:Y:S06]  /*1ec0*/  MEMBAR.ALL.CTA ;  /* 0x0000000000007992 */ /* 0x0007ec0000008000 */
[----:B---3--:R-:W3:Y:S02]  /*1ed0*/  FENCE.VIEW.ASYNC.S ;  /* 0x00000000000073c6 */ /* 0x008ee40000000000 */
[----:B---3--:R-:W-:Y:S06]  /*1ee0*/  BAR.SYNC.DEFER_BLOCKING 0x0 ;  /* 0x0000000000007b1d */ /* 0x008fec0000010000 */
[----:B------:R1:W-:Y:S02]  /*1ef0*/  @UP3 UTMALDG.2D [UR12], [UR28] ;  /* 0x0000000c1c0035b4 */ /* 0x0003e40008008000 */
[----:B------:R-:W-:Y:S06]  /*1f00*/  BAR.SYNC.DEFER_BLOCKING 0x0 ;  /* 0x0000000000007b1d */ /* 0x000fec0000010000 */
[----:B------:R-:W3:Y:S02]  /*1f10*/  SYNCS.PHASECHK.TRANS64.TRYWAIT P0, [UR32+0x14000], R2 ;  /* 0x01400002ff0075a7 */ /* 0x000ee40008000160 */
[----:B-1-3--:R-:W-:Y:S05]  /*1f20*/  @!P0 BRA `(.L_x_48) ;  /* 0x00000008002c8947 */ /* 0x00afea0003800000 */
.L_x_50:
[----:B------:R-:W-:Y:S02]  /*1f30*/  WARPGROUP.DEPBAR.LE gsb0, 0x0 ;  /* 0x00008000000079c5 */ /* 0x000fe40000010000 */
[----:B------:R-:W-:Y:S01]  /*1f40*/  WARPGROUP.ARRIVE ;  /* 0x00000000000079c5 */ /* 0x000fe20000000000 */
[----:B------:R-:W1:Y:S01]  /*1f50*/  LDC R2, c[0x0][0x230] ;  /* 0x00008c00ff027b82 */ /* 0x000e620000000800 */
[----:B------:R-:W-:Y:S01]  /*1f60*/  UIADD3 UR10, UR10, 0x20, URZ ;  /* 0x000000200a0a7890 */ /* 0x000fe2000fffe03f */
[----:B------:R-:W-:Y:S01]  /*1f70*/  UMOV UR6, UR18 ;  /* 0x0000001200067c82 */ /* 0x000fe20008000000 */
[----:B------:R-:W-:Y:S02]  /*1f80*/  UMOV UR7, URZ ;  /* 0x0000003f00077c82 */ /* 0x000fe40008000000 */
[----:B------:R-:W-:Y:S01]  /*1f90*/  HGMMA.64x256x16.F32 R24, gdesc[UR16], R24 ;  /* 0x03e00000101879f0 */ /* 0x000fe20008700818 */
[----:B------:R-:W-:Y:S01]  /*1fa0*/  UMOV UR16, 0xfffffffe ;  /* 0xfffffffe00107882 */ /* 0x000fe20000000000 */
[----:B------:R-:W-:Y:S01]  /*1fb0*/  UMOV UR17, 0x7fffffdf ;  /* 0x7fffffdf00117882 */ /* 0x000fe20000000000 */
[----:B------:R-:W-:-:S02]  /*1fc0*/  UIADD3 UR5, UR5, 0x1, URZ ;  /* 0x0000000105057890 */ /* 0x000fc4000fffe03f */
[----:B------:R-:W-:Y:S02]  /*1fd0*/  UIADD3.64 UR18, UR6, -UR16, URZ ;  /* 0x8000001006127297 */ /* 0x000fe4000fffe03f */
[----:B------:R-:W-:Y:S01]  /*1fe0*/  UISETP.NE.U32.AND UP0, UPT, UR5, 0x4, UPT ;  /* 0x000000040500788c */ /* 0x000fe2000bf05070 */
[----:B------:R-:W-:Y:S01]  /*1ff0*/  UMOV UR6, UR21 ;  /* 0x0000001500067c82 */ /* 0x000fe20008000000 */
[----:B------:R-:W-:Y:S02]  /*2000*/  UMOV UR7, URZ ;  /* 0x0000003f00077c82 */ /* 0x000fe40008000000 */
[----:B------:R-:W-:Y:S02]  /*2010*/  USEL UR5, UR5, URZ, UP0 ;  /* 0x0000003f05057287 */ /* 0x000fe40008000000 */
[----:B------:R-:W-:Y:S02]  /*2020*/  UIADD3.64 UR16, UR6, -UR16, URZ ;  /* 0x8000001006107297 */ /* 0x000fe4000fffe03f */
[----:B------:R-:W-:Y:S01]  /*2030*/  USEL UR6, URZ, 0x1, UP0 ;  /* 0x000000013f067887 */ /* 0x000fe20008000000 */
[----:B-1----:R-:W-:-:S03]  /*2040*/  ISETP.LE.AND P0, PT, R2, UR10, PT ;  /* 0x0000000a02007c0c */ /* 0x002fc6000bf03270 */
[----:B------:R-:W-:-:S09]  /*2050*/  ULOP3.LUT UR4, UR4, UR6, URZ, 0x3c, !UPT ;  /* 0x0000000604047292 */ /* 0x000fd2000f8e3c3f */
[----:B------:R-:W-:Y:S01]  /*2060*/  HGMMA.64x256x16.F32 R24, gdesc[UR16], R24, gsb0 ;  /* 0x03e00000101879f0 */ /* 0x000fe20008000818 */
[----:B------:R-:W-:Y:S05]  /*2070*/  @!P0 BRA `(.L_x_49) ;  /* 0xfffffffc000c8947 */ /* 0x000fea000383ffff */
.L_x_47:
[----:B------:R-:W-:Y:S02]  /*2080*/  WARPGROUP.DEPBAR.LE gsb0, 0x0 ;  /* 0x00008000000079c5 */ /* 0x000fe40000010000 */
[----:B----4-:R-:W-:Y:S01]  /*2090*/  BAR.SYNC.DEFER_BLOCKING 0x0 ;  /* 0x0000000000007b1d */ /* 0x010fe20000010000 */
[C---:B-1----:R-:W-:Y:S01]  /*20a0*/  IMAD.SHL.U32 R2, R0.reuse, 0x80, RZ ;  /* 0x0000008000027824 */ /* 0x042fe200078e00ff */
[----:B------:R-:W-:Y:S01]  /*20b0*/  F2FP.F16.F32.PACK_AB R24, R25, R24 ;  /* 0x000000181918723e */ /* 0x000fe200000000ff */
[----:B------:R-:W-:Y:S01]  /*20c0*/  IMAD.SHL.U32 R3, R0, 0x10, RZ ;  /* 0x0000001000037824 */ /* 0x000fe200078e00ff */
[----:B------:R-:W-:Y:S02]  /*20d0*/  F2FP.F16.F32.PACK_AB R25, R27, R26 ;  /* 0x0000001a1b19723e */ /* 0x000fe400000000ff */
[----:B------:R-:W-:Y:S02]  /*20e0*/  ELECT P0, URZ, PT ;  /* 0x00000000003f782f */ /* 0x000fe40003800000 */
[----:B------:R-:W-:Y:S01]  /*20f0*/  LOP3.LUT R2, R2, 0x780, RZ, 0xc0, !PT ;  /* 0x0000078002027812 */ /* 0x000fe200078ec0ff */
[----:B------:R-:W-:Y:S01]  /*2100*/  UMOV UR10, UR11 ;  /* 0x0000000b000a7c82 */ /* 0x000fe20008000000 */
[----:B------:R-:W-:-:S02]  /*2110*/  F2FP.F16.F32.PACK_AB R56, R57, R56 ;  /* 0x000000383938723e */ /* 0x000fc400000000ff */
[----:B------:R-:W-:Y:S02]  /*2120*/  LOP3.LUT R3, R2, 0x70, R3, 0xf8, !PT ;  /* 0x0000007002037812 */ /* 0x000fe400078ef803 */
[--C-:B------:R-:W-:Y:S02]  /*2130*/  SHF.R.U32.HI R2, RZ, 0x5, R0.reuse ;  /* 0x00000005ff027819 */ /* 0x100fe40000011600 */
[----:B------:R-:W-:Y:S01]  /*2140*/  LOP3.LUT R3, R3, 0x10, R0, 0x78, !PT ;  /* 0x0000001003037812 */ /* 0x000fe200078e7800 */
[----:B------:R-:W-:Y:S01]  /*2150*/  IMAD.SHL.U32 R0, R0, 0x40, RZ ;  /* 0x0000004000007824 */ /* 0x000fe200078e00ff */
[----:B------:R-:W-:Y:S02]  /*2160*/  R2UR UR5, R2 ;  /* 0x00000000020572ca */ /* 0x000fe400000e0000 */
[----:B------:R-:W-:Y:S02]  /*2170*/  F2FP.F16.F32.PACK_AB R26, R29, R28 ;  /* 0x0000001c1d1a723e */ /* 0x000fe400000000ff */
[----:B------:R-:W-:-:S02]  /*2180*/  LOP3.LUT R0, R3, 0x1800, R0, 0xf8, !PT ;  /* 0x0000180003007812 */ /* 0x000fc400078ef800 */
[----:B------:R-:W-:Y:S01]  /*2190*/  F2FP.F16.F32.PACK_AB R27, R31, R30 ;  /* 0x0000001e1f1b723e */ /* 0x000fe200000000ff */
[----:B------:R-:W1:Y:S02]  /*21a0*/  @!P2 SYNCS.CCTL.IV [UR20+0x14000] ;  /* 0x01400000ff00a9b1 */ /* 0x000e640008000014 */
[----:B-1----:R-:W-:Y:S01]  /*21b0*/  BAR.SYNC.DEFER_BLOCKING 0x0 ;  /* 0x0000000000007b1d */ /* 0x002fe20000010000 */
[C---:B------:R-:W-:Y:S01]  /*21c0*/  LOP3.LUT R3, R0.reuse, 0x20, RZ, 0x3c, !PT ;  /* 0x0000002000037812 */ /* 0x040fe200078e3cff */
[----:B------:R-:W-:Y:S01]  /*21d0*/  VIADD R2, R0, UR20 ;  /* 0x0000001400027c36 */ /* 0x000fe20008000000 */
[----:B------:R-:W-:Y:S01]  /*21e0*/  F2FP.F16.F32.PACK_AB R57, R59, R58 ;  /* 0x0000003a3b39723e */ /* 0x000fe200000000ff */
[----:B------:R-:W-:Y:S01]  /*21f0*/  ULOP3.LUT UR5, UR5, 0x3, URZ, 0xc0, !UPT ;  /* 0x0000000305057892 */ /* 0x000fe2000f8ec03f */
[----:B------:R-:W-:Y:S01]  /*2200*/  F2FP.F16.F32.PACK_AB R88, R89, R88 ;  /* 0x000000585958723e */ /* 0x000fe200000000ff */
[----:B------:R-:W-:Y:S01]  /*2210*/  VIADD R3, R3, UR20 ;  /* 0x0000001403037c36 */ /* 0x000fe20008000000 */
[----:B------:R-:W-:Y:S01]  /*2220*/  F2FP.F16.F32.PACK_AB R58, R61, R60 ;  /* 0x0000003c3d3a723e */ /* 0x000fe200000000ff */
[----:B------:R-:W-:Y:S01]  /*2230*/  ULEA UR9, UR5, UR15, 0x6 ;  /* 0x0000000f05097291 */ /* 0x000fe2000f8e303f */
[----:B------:R-:W-:Y:S01]  /*2240*/  F2FP.F16.F32.PACK_AB R59, R63, R62 ;  /* 0x0000003e3f3b723e */ /* 0x000fe200000000ff */
[----:B------:R-:W-:Y:S01]  /*2250*/  ULEA UR8, UR5, UR20, 0xd ;  /* 0x0000001405087291 */ /* 0x000fe2000f8e683f */
[----:B------:R-:W-:-:S02]  /*2260*/  F2FP.F16.F32.PACK_AB R89, R91, R90 ;  /* 0x0000005a5b59723e */ /* 0x000fc400000000ff */
[----:B------:R-:W-:Y:S02]  /*2270*/  F2FP.F16.F32.PACK_AB R120, R121, R120 ;  /* 0x000000787978723e */ /* 0x000fe400000000ff */
[----:B------:R-:W-:Y:S02]  /*2280*/  F2FP.F16.F32.PACK_AB R32, R33, R32 ;  /* 0x000000202120723e */ /* 0x000fe400000000ff */
[----:B------:R-:W-:Y:S02]  /*2290*/  F2FP.F16.F32.PACK_AB R90, R93, R92 ;  /* 0x0000005c5d5a723e */ /* 0x000fe400000000ff */
[----:B------:R-:W-:Y:S02]  /*22a0*/  F2FP.F16.F32.PACK_AB R91, R95, R94 ;  /* 0x0000005e5f5b723e */ /* 0x000fe400000000ff */
[----:B------:R-:W-:Y:S02]  /*22b0*/  F2FP.F16.F32.PACK_AB R121, R123, R122 ;  /* 0x0000007a7b79723e */ /* 0x000fe400000000ff */
[----:B------:R-:W-:Y:S01]  /*22c0*/  F2FP.F16.F32.PACK_AB R33, R35, R34 ;  /* 0x000000222321723e */ /* 0x000fe200000000ff */
[----:B------:R-:W1:Y:S02]  /*22d0*/  @!P2 SYNCS.CCTL.IV [UR20+0x14008] ;  /* 0x01400800ff00a9b1 */ /* 0x000e640008000014 */
[----:B-1----:R-:W-:Y:S01]  /*22e0*/  BAR.SYNC.DEFER_BLOCKING 0x0 ;  /* 0x0000000000007b1d */ /* 0x002fe20000010000 */
[----:B------:R-:W-:-:S02]  /*22f0*/  F2FP.F16.F32.PACK_AB R64, R65, R64 ;  /* 0x000000404140723e */ /* 0x000fc400000000ff */
[----:B------:R-:W-:Y:S02]  /*2300*/  F2FP.F16.F32.PACK_AB R122, R125, R124 ;  /* 0x0000007c7d7a723e */ /* 0x000fe400000000ff */
[----:B------:R-:W-:Y:S02]  /*2310*/  F2FP.F16.F32.PACK_AB R123, R127, R126 ;  /* 0x0000007e7f7b723e */ /* 0x000fe400000000ff */
[----:B------:R-:W-:Y:S02]  /*2320*/  LOP3.LUT R4, R0, 0x40, RZ, 0x3c, !PT ;  /* 0x0000004000047812 */ /* 0x000fe400078e3cff */
[----:B------:R-:W-:Y:S02]  /*2330*/  F2FP.F16.F32.PACK_AB R34, R37, R36 ;  /* 0x000000242522723e */ /* 0x000fe400000000ff */
[----:B------:R-:W-:Y:S01]  /*2340*/  F2FP.F16.F32.PACK_AB R35, R39, R38 ;  /* 0x000000262723723e */ /* 0x000fe200000000ff */
[----:B------:R-:W-:Y:S01]  /*2350*/  VIADD R4, R4, UR20 ;  /* 0x0000001404047c36 */ /* 0x000fe20008000000 */
[----:B------:R-:W-:-:S02]  /*2360*/  F2FP.F16.F32.PACK_AB R65, R67, R66 ;  /* 0x000000424341723e */ /* 0x000fc400000000ff */
        /* <DEDUP_REMOVED lines=10> */
[----:B------:R-:W-:Y:S02]  /*2410*/  F2FP.F16.F32.PACK_AB R129, R131, R130 ;  /* 0x000000828381723e */ /* 0x000fe400000000ff */
[----:B------:R-:W-:Y:S02]  /*2420*/  F2FP.F16.F32.PACK_AB R41, R43, R42 ;  /* 0x0000002a2b29723e */ /* 0x000fe400000000ff */
[----:B------:R-:W-:Y:S02]  /*2430*/  F2FP.F16.F32.PACK_AB R72, R73, R72 ;  /* 0x000000484948723e */ /* 0x000fe400000000ff */
[----:B------:R-:W-:-:S02]  /*2440*/  F2FP.F16.F32.PACK_AB R130, R133, R132 ;  /* 0x000000848582723e */ /* 0x000fc400000000ff */
[----:B------:R-:W-:Y:S02]  /*2450*/  F2FP.F16.F32.PACK_AB R131, R135, R134 ;  /* 0x000000868783723e */ /* 0x000fe400000000ff */
[----:B------:R-:W-:Y:S02]  /*2460*/  LOP3.LUT R0, R0, 0x60, RZ, 0x3c, !PT ;  /* 0x0000006000007812 */ /* 0x000fe400078e3cff */
[----:B------:R-:W-:Y:S02]  /*2470*/  F2FP.F16.F32.PACK_AB R42, R45, R44 ;  /* 0x0000002c2d2a723e */ /* 0x000fe400000000ff */
[----:B------:R-:W-:Y:S01]  /*2480*/  F2FP.F16.F32.PACK_AB R43, R47, R46 ;  /* 0x0000002e2f2b723e */ /* 0x000fe200000000ff */
[----:B------:R-:W-:Y:S01]  /*2490*/  VIADD R0, R0, UR20 ;  /* 0x0000001400007c36 */ /* 0x000fe20008000000 */
[----:B------:R-:W-:Y:S01]  /*24a0*/  F2FP.F16.F32.PACK_AB R73, R75, R74 ;  /* 0x0000004a4b49723e */ /* 0x000fe200000000ff */
[----:B------:R-:W1:Y:S02]  /*24b0*/  @!P2 SYNCS.CCTL.IV [UR20+0x14018] ;  /* 0x01401800ff00a9b1 */ /* 0x000e640008000014 */
[----:B-1----:R-:W-:Y:S01]  /*24c0*/  STSM.16.M88.4 [R2], R24 ;  /* 0x0000001802007844 */ /* 0x002fe20000000200 */
[----:B------:R-:W-:-:S02]  /*24d0*/  F2FP.F16.F32.PACK_AB R104, R105, R104 ;  /* 0x000000686968723e */ /* 0x000fc400000000ff */
[----:B------:R-:W-:Y:S01]  /*24e0*/  F2FP.F16.F32.PACK_AB R74, R77, R76 ;  /* 0x0000004c4d4a723e */ /* 0x000fe200000000ff */
[----:B------:R-:W-:Y:S01]  /*24f0*/  STSM.16.M88.4 [R2+0x2000], R56 ;  /* 0x0020003802007844 */ /* 0x000fe20000000200 */
[----:B------:R-:W-:Y:S02]  /*2500*/  F2FP.F16.F32.PACK_AB R75, R79, R78 ;  /* 0x0000004e4f4b723e */ /* 0x000fe400000000ff */
[----:B------:R-:W-:Y:S01]  /*2510*/  F2FP.F16.F32.PACK_AB R105, R107, R106 ;  /* 0x0000006a6b69723e */ /* 0x000fe200000000ff */
[----:B------:R-:W-:Y:S01]  /*2520*/  STSM.16.M88.4 [R2+0x4000], R88 ;  /* 0x0040005802007844 */ /* 0x000fe20000000200 */
[----:B------:R-:W-:Y:S02]  /*2530*/  F2FP.F16.F32.PACK_AB R136, R137, R136 ;  /* 0x000000888988723e */ /* 0x000fe400000000ff */
[----:B------:R-:W-:Y:S01]  /*2540*/  F2FP.F16.F32.PACK_AB R48, R49, R48 ;  /* 0x000000303130723e */ /* 0x000fe200000000ff */
[----:B------:R-:W-:Y:S01]  /*2550*/  STSM.16.M88.4 [R2+0x6000], R120 ;  /* 0x0060007802007844 */ /* 0x000fe20000000200 */
[----:B------:R-:W-:-:S02]  /*2560*/  F2FP.F16.F32.PACK_AB R106, R109, R108 ;  /* 0x0000006c6d6a723e */ /* 0x000fc400000000ff */
[----:B------:R-:W-:Y:S01]  /*2570*/  F2FP.F16.F32.PACK_AB R107, R111, R110 ;  /* 0x0000006e6f6b723e */ /* 0x000fe200000000ff */
[----:B------:R-:W-:Y:S01]  /*2580*/  STSM.16.M88.4 [R3], R32 ;  /* 0x0000002003007844 */ /* 0x000fe20000000200 */
        /* <DEDUP_REMOVED lines=8> */
[----:B------:R-:W-:Y:S01]  /*2610*/  STSM.16.M88.4 [R3+0x6000], R128 ;  /* 0x0060008003007844 */ /* 0x000fe20000000200 */
[----:B------:R-:W-:Y:S02]  /*2620*/  F2FP.F16.F32.PACK_AB R51, R55, R54 ;  /* 0x000000363733723e */ /* 0x000fe400000000ff */
[----:B------:R-:W-:Y:S01]  /*2630*/  F2FP.F16.F32.PACK_AB R81, R83, R82 ;  /* 0x000000525351723e */ /* 0x000fe200000000ff */
[----:B------:R-:W-:Y:S01]  /*2640*/  STSM.16.M88.4 [R4], R40 ;  /* 0x0000002804007844 */ /* 0x000fe20000000200 */
        /* <DEDUP_REMOVED lines=11> */
[----:B------:R-:W-:Y:S01]  /*2700*/  STSM.16.M88.4 [R0], R48 ;  /* 0x0000003000007844 */ /* 0x000fe20000000200 */
[----:B------:R-:W-:-:S02]  /*2710*/  F2FP.F16.F32.PACK_AB R146, R149, R148 ;  /* 0x000000949592723e */ /* 0x000fc400000000ff */
[----:B------:R-:W-:Y:S01]  /*2720*/  F2FP.F16.F32.PACK_AB R147, R151, R150 ;  /* 0x000000969793723e */ /* 0x000fe200000000ff */
[----:B------:R-:W-:Y:S04]  /*2730*/  STSM.16.M88.4 [R0+0x2000], R80 ;  /* 0x0020005000007844 */ /* 0x000fe80000000200 */
[----:B------:R-:W-:Y:S04]  /*2740*/  STSM.16.M88.4 [R0+0x4000], R112 ;  /* 0x0040007000007844 */ /* 0x000fe80000000200 */
[----:B------:R-:W-:Y:S01]  /*2750*/  STSM.16.M88.4 [R0+0x6000], R144 ;  /* 0x0060009000007844 */ /* 0x000fe20000000200 */
[----:B------:R1:W-:Y:S06]  /*2760*/  MEMBAR.ALL.CTA ;  /* 0x0000000000007992 */ /* 0x0003ec0000008000 */
[----:B-1----:R-:W1:Y:S02]  /*2770*/  FENCE.VIEW.ASYNC.S ;  /* 0x00000000000073c6 */ /* 0x002e640000000000 */
[----:B-1----:R-:W-:Y:S06]  /*2780*/  BAR.SYNC.DEFER_BLOCKING 0x0 ;  /* 0x0000000000007b1d */ /* 0x002fec0000010000 */
[----:B------:R1:W-:Y:S01]  /*2790*/  UTMASTG.2D [UR8], [UR26] ;  /* 0x000000081a0073b5 */ /* 0x0003e20008008000 */
[----:B------:R0:W-:Y:S01]  /*27a0*/  UTMACMDFLUSH ;  /* 0x00000000000079b7 */ /* 0x0001e20000000000 */
[----:B------:R-:W-:-:S04]  /*27b0*/  DEPBAR.LE SB0, 0x0 ;  /* 0x000080000000791a */ /* 0x000fc80000000000 */
[----:B------:R-:W-:Y:S06]  /*27c0*/  BAR.SYNC.DEFER_BLOCKING 0x0 ;  /* 0x0000000000007b1d */ /* 0x000fec0000010000 */
[----:B-1-3--:R-:W-:Y:S05]  /*27d0*/  EXIT ;  /* 0x000000000000794d */ /* 0x00afea0003800000 */
.L_x_48:
[----:B------:R-:W1:Y:S02]  /*27e0*/  SYNCS.PHASECHK.TRANS64.TRYWAIT P0, [UR32+0x14000], R2 ;  /* 0x01400002ff0075a7 */ /* 0x000e640008000160 */
[----:B-1----:R-:W-:Y:S05]  /*27f0*/  @!P0 BRA `(.L_x_48) ;  /* 0xfffffffc00f88947 */ /* 0x002fea000383ffff */
[----:B------:R-:W-:Y:S05]  /*2800*/  BRA `(.L_x_50) ;  /* 0xfffffff400c87947 */ /* 0x000fea000383ffff */
.L_x_51:
[----:B------:R-:W-:-:S00]  /*2810*/  BRA `(.L_x_51) ;  /* 0xfffffffc00fc7947 */ /* 0x000fc0000383ffff */
[----:B------:R-:W-:-:S00]  /*2820*/  NOP ;  /* 0x0000000000007918 */ /* 0x000fc00000000000 */
        /* <DEDUP_REMOVED lines=13> */
.L_x_52:


//--------------------- .nv.shared.gluon_wgmma    --------------------------
	.section	.nv.shared.gluon_wgmma,"aw",@nobits
	.sectionflags	@""
	.align	16
	.zero		1024


//--------------------- .nv.shared.reserved.0     --------------------------
	.section	.nv.shared.reserved.0,"aw",@nobits
	.weak		__nv_reservedSMEM_offset_0_alias
	.size		__nv_reservedSMEM_offset_0_alias, 0, 0
	.other		__nv_reservedSMEM_offset_0_alias,@"STO_CUDA_RESERVED_SHARED STV_DEFAULT"
__nv_reservedSMEM_offset_0_alias:
	.zero		0


//--------------------- .nv.constant0.gluon_wgmma --------------------------
	.section	.nv.constant0.gluon_wgmma,"a",@progbits
	.sectionflags	@""
	.align	4
.nv.constant0.gluon_wgmma:
	.zero		608


//--------------------- SYMBOLS --------------------------

	.type		.nv.reservedSmem.offset0,@object
	.size		.nv.reservedSmem.offset0,0x4
